//
// Generated by NVIDIA NVVM Compiler
//
// Compiler Build ID: CL-36424714
// Cuda compilation tools, release 13.0, V13.0.88
// Based on NVVM 20.0.0
//

.version 9.0
.target sm_100
.address_size 64

	// .globl	_Z16sgemm_vectorizediiifPKfS0_fPf
// _ZZ16sgemm_vectorizediiifPKfS0_fPfE2As has been demoted
// _ZZ16sgemm_vectorizediiifPKfS0_fPfE2Bs has been demoted

.visible .entry _Z16sgemm_vectorizediiifPKfS0_fPf(
	.param .u32 _Z16sgemm_vectorizediiifPKfS0_fPf_param_0,
	.param .u32 _Z16sgemm_vectorizediiifPKfS0_fPf_param_1,
	.param .u32 _Z16sgemm_vectorizediiifPKfS0_fPf_param_2,
	.param .f32 _Z16sgemm_vectorizediiifPKfS0_fPf_param_3,
	.param .u64 .ptr .align 1 _Z16sgemm_vectorizediiifPKfS0_fPf_param_4,
	.param .u64 .ptr .align 1 _Z16sgemm_vectorizediiifPKfS0_fPf_param_5,
	.param .f32 _Z16sgemm_vectorizediiifPKfS0_fPf_param_6,
	.param .u64 .ptr .align 1 _Z16sgemm_vectorizediiifPKfS0_fPf_param_7
)
{
	.reg .pred 	%p<4>;
	.reg .b32 	%r<103>;
	.reg .b32 	%f<671>;
	.reg .b64 	%rd<110>;
	// demoted variable
	.shared .align 4 .b8 _ZZ16sgemm_vectorizediiifPKfS0_fPfE2As[4096];
	// demoted variable
	.shared .align 4 .b8 _ZZ16sgemm_vectorizediiifPKfS0_fPfE2Bs[4096];
	ld.param.u32 	%r5, [_Z16sgemm_vectorizediiifPKfS0_fPf_param_1];
	ld.param.u32 	%r6, [_Z16sgemm_vectorizediiifPKfS0_fPf_param_2];
	ld.param.u64 	%rd8, [_Z16sgemm_vectorizediiifPKfS0_fPf_param_4];
	ld.param.u64 	%rd9, [_Z16sgemm_vectorizediiifPKfS0_fPf_param_5];
	ld.param.u64 	%rd10, [_Z16sgemm_vectorizediiifPKfS0_fPf_param_7];
	cvta.to.global.u64 	%rd11, %rd8;
	cvta.to.global.u64 	%rd12, %rd9;
	cvta.to.global.u64 	%rd13, %rd10;
	mov.u32 	%r7, %ctaid.y;
	mov.u32 	%r8, %ctaid.x;
	shl.b32 	%r9, %r7, 7;
	mul.lo.s32 	%r10, %r6, %r9;
	mul.wide.u32 	%rd14, %r10, 4;
	add.s64 	%rd108, %rd11, %rd14;
	shl.b32 	%r11, %r8, 7;
	mul.wide.u32 	%rd15, %r11, 4;
	add.s64 	%rd109, %rd12, %rd15;
	mad.lo.s32 	%r12, %r5, %r9, %r11;
	mul.wide.u32 	%rd16, %r12, 4;
	add.s64 	%rd3, %rd13, %rd16;
	setp.eq.s32 	%p1, %r6, 0;
	mov.f32 	%f607, 0f00000000;
	mov.f32 	%f608, %f607;
	mov.f32 	%f609, %f607;
	mov.f32 	%f610, %f607;
	mov.f32 	%f611, %f607;
	mov.f32 	%f612, %f607;
	mov.f32 	%f613, %f607;
	mov.f32 	%f614, %f607;
	mov.f32 	%f615, %f607;
	mov.f32 	%f616, %f607;
	mov.f32 	%f617, %f607;
	mov.f32 	%f618, %f607;
	mov.f32 	%f619, %f607;
	mov.f32 	%f620, %f607;
	mov.f32 	%f621, %f607;
	mov.f32 	%f622, %f607;
	mov.f32 	%f623, %f607;
	mov.f32 	%f624, %f607;
	mov.f32 	%f625, %f607;
	mov.f32 	%f626, %f607;
	mov.f32 	%f627, %f607;
	mov.f32 	%f628, %f607;
	mov.f32 	%f629, %f607;
	mov.f32 	%f630, %f607;
	mov.f32 	%f631, %f607;
	mov.f32 	%f632, %f607;
	mov.f32 	%f633, %f607;
	mov.f32 	%f634, %f607;
	mov.f32 	%f635, %f607;
	mov.f32 	%f636, %f607;
	mov.f32 	%f637, %f607;
	mov.f32 	%f638, %f607;
	mov.f32 	%f639, %f607;
	mov.f32 	%f640, %f607;
	mov.f32 	%f641, %f607;
	mov.f32 	%f642, %f607;
	mov.f32 	%f643, %f607;
	mov.f32 	%f644, %f607;
	mov.f32 	%f645, %f607;
	mov.f32 	%f646, %f607;
	mov.f32 	%f647, %f607;
	mov.f32 	%f648, %f607;
	mov.f32 	%f649, %f607;
	mov.f32 	%f650, %f607;
	mov.f32 	%f651, %f607;
	mov.f32 	%f652, %f607;
	mov.f32 	%f653, %f607;
	mov.f32 	%f654, %f607;
	mov.f32 	%f655, %f607;
	mov.f32 	%f656, %f607;
	mov.f32 	%f657, %f607;
	mov.f32 	%f658, %f607;
	mov.f32 	%f659, %f607;
	mov.f32 	%f660, %f607;
	mov.f32 	%f661, %f607;
	mov.f32 	%f662, %f607;
	mov.f32 	%f663, %f607;
	mov.f32 	%f664, %f607;
	mov.f32 	%f665, %f607;
	mov.f32 	%f666, %f607;
	mov.f32 	%f667, %f607;
	mov.f32 	%f668, %f607;
	mov.f32 	%f669, %f607;
	mov.f32 	%f670, %f607;
	@%p1 bra 	$L__BB0_5;
	mov.b32 	%r101, 0;
	mov.f32 	%f607, 0f00000000;
	mov.u32 	%r15, %tid.x;
	shr.u32 	%r16, %r15, 5;
$L__BB0_2:
	ld.param.u32 	%r99, [_Z16sgemm_vectorizediiifPKfS0_fPf_param_2];
	ld.param.u32 	%r96, [_Z16sgemm_vectorizediiifPKfS0_fPf_param_1];
	shl.b32 	%r17, %r15, 2;
	and.b32  	%r18, %r17, 124;
	mad.lo.s32 	%r19, %r96, %r16, %r18;
	shr.u32 	%r20, %r15, 1;
	and.b32  	%r21, %r17, 4;
	mad.lo.s32 	%r22, %r99, %r20, %r21;
	mul.wide.u32 	%rd17, %r22, 4;
	add.s64 	%rd18, %rd108, %rd17;
	ld.global.v4.f32 	{%f261, %f262, %f263, %f264}, [%rd18];
	shl.b32 	%r23, %r20, 2;
	shl.b32 	%r24, %r15, 11;
	and.b32  	%r25, %r24, 2048;
	or.b32  	%r26, %r25, %r23;
	mov.u32 	%r27, _ZZ16sgemm_vectorizediiifPKfS0_fPfE2As;
	add.s32 	%r28, %r27, %r26;
	st.shared.f32 	[%r28], %f261;
	st.shared.f32 	[%r28+512], %f262;
	st.shared.f32 	[%r28+1024], %f263;
	st.shared.f32 	[%r28+1536], %f264;
	mul.wide.u32 	%rd19, %r19, 4;
	add.s64 	%rd20, %rd109, %rd19;
	ld.global.v4.f32 	{%f265, %f266, %f267, %f268}, [%rd20];
	shl.b32 	%r29, %r15, 4;
	and.b32  	%r30, %r29, 496;
	shl.b32 	%r31, %r16, 9;
	or.b32  	%r32, %r31, %r30;
	mov.u32 	%r33, _ZZ16sgemm_vectorizediiifPKfS0_fPfE2Bs;
	add.s32 	%r34, %r33, %r32;
	st.shared.v4.f32 	[%r34], {%f265, %f266, %f267, %f268};
	bar.sync 	0;
	mov.b32 	%r102, 16;
$L__BB0_3:
	mov.u32 	%r35, %tid.x;
	shl.b32 	%r36, %r35, 1;
	and.b32  	%r37, %r36, 2016;
	mov.u32 	%r38, _ZZ16sgemm_vectorizediiifPKfS0_fPfE2As;
	add.s32 	%r39, %r38, %r37;
	add.s32 	%r40, %r39, %r102;
	ld.shared.f32 	%f269, [%r40+-16];
	ld.shared.f32 	%f270, [%r40+-12];
	ld.shared.f32 	%f271, [%r40+-8];
	ld.shared.f32 	%f272, [%r40+-4];
	ld.shared.f32 	%f273, [%r40];
	ld.shared.f32 	%f274, [%r40+4];
	ld.shared.f32 	%f275, [%r40+8];
	ld.shared.f32 	%f276, [%r40+12];
	shl.b32 	%r41, %r35, 5;
	and.b32  	%r42, %r41, 480;
	mov.u32 	%r43, _ZZ16sgemm_vectorizediiifPKfS0_fPfE2Bs;
	add.s32 	%r44, %r43, %r42;
	add.s32 	%r45, %r44, %r102;
	ld.shared.f32 	%f277, [%r45+-16];
	ld.shared.f32 	%f278, [%r45+-12];
	ld.shared.f32 	%f279, [%r45+-8];
	ld.shared.f32 	%f280, [%r45+-4];
	ld.shared.f32 	%f281, [%r45];
	ld.shared.f32 	%f282, [%r45+4];
	ld.shared.f32 	%f283, [%r45+8];
	ld.shared.f32 	%f284, [%r45+12];
	fma.rn.f32 	%f670, %f269, %f277, %f670;
	fma.rn.f32 	%f669, %f269, %f278, %f669;
	fma.rn.f32 	%f668, %f269, %f279, %f668;
	fma.rn.f32 	%f667, %f269, %f280, %f667;
	fma.rn.f32 	%f666, %f269, %f281, %f666;
	fma.rn.f32 	%f665, %f269, %f282, %f665;
	fma.rn.f32 	%f664, %f269, %f283, %f664;
	fma.rn.f32 	%f663, %f269, %f284, %f663;
	fma.rn.f32 	%f662, %f270, %f277, %f662;
	fma.rn.f32 	%f661, %f270, %f278, %f661;
	fma.rn.f32 	%f660, %f270, %f279, %f660;
	fma.rn.f32 	%f659, %f270, %f280, %f659;
	fma.rn.f32 	%f658, %f270, %f281, %f658;
	fma.rn.f32 	%f657, %f270, %f282, %f657;
	fma.rn.f32 	%f656, %f270, %f283, %f656;
	fma.rn.f32 	%f655, %f270, %f284, %f655;
	fma.rn.f32 	%f654, %f271, %f277, %f654;
	fma.rn.f32 	%f653, %f271, %f278, %f653;
	fma.rn.f32 	%f652, %f271, %f279, %f652;
	fma.rn.f32 	%f651, %f271, %f280, %f651;
	fma.rn.f32 	%f650, %f271, %f281, %f650;
	fma.rn.f32 	%f649, %f271, %f282, %f649;
	fma.rn.f32 	%f648, %f271, %f283, %f648;
	fma.rn.f32 	%f647, %f271, %f284, %f647;
	fma.rn.f32 	%f646, %f272, %f277, %f646;
	fma.rn.f32 	%f645, %f272, %f278, %f645;
	fma.rn.f32 	%f644, %f272, %f279, %f644;
	fma.rn.f32 	%f643, %f272, %f280, %f643;
	fma.rn.f32 	%f642, %f272, %f281, %f642;
	fma.rn.f32 	%f641, %f272, %f282, %f641;
	fma.rn.f32 	%f640, %f272, %f283, %f640;
	fma.rn.f32 	%f639, %f272, %f284, %f639;
	fma.rn.f32 	%f638, %f273, %f277, %f638;
	fma.rn.f32 	%f637, %f273, %f278, %f637;
	fma.rn.f32 	%f636, %f273, %f279, %f636;
	fma.rn.f32 	%f635, %f273, %f280, %f635;
	fma.rn.f32 	%f634, %f273, %f281, %f634;
	fma.rn.f32 	%f633, %f273, %f282, %f633;
	fma.rn.f32 	%f632, %f273, %f283, %f632;
	fma.rn.f32 	%f631, %f273, %f284, %f631;
	fma.rn.f32 	%f630, %f274, %f277, %f630;
	fma.rn.f32 	%f629, %f274, %f278, %f629;
	fma.rn.f32 	%f628, %f274, %f279, %f628;
	fma.rn.f32 	%f627, %f274, %f280, %f627;
	fma.rn.f32 	%f626, %f274, %f281, %f626;
	fma.rn.f32 	%f625, %f274, %f282, %f625;
	fma.rn.f32 	%f624, %f274, %f283, %f624;
	fma.rn.f32 	%f623, %f274, %f284, %f623;
	fma.rn.f32 	%f622, %f275, %f277, %f622;
	fma.rn.f32 	%f621, %f275, %f278, %f621;
	fma.rn.f32 	%f620, %f275, %f279, %f620;
	fma.rn.f32 	%f619, %f275, %f280, %f619;
	fma.rn.f32 	%f618, %f275, %f281, %f618;
	fma.rn.f32 	%f617, %f275, %f282, %f617;
	fma.rn.f32 	%f616, %f275, %f283, %f616;
	fma.rn.f32 	%f615, %f275, %f284, %f615;
	fma.rn.f32 	%f614, %f276, %f277, %f614;
	fma.rn.f32 	%f613, %f276, %f278, %f613;
	fma.rn.f32 	%f612, %f276, %f279, %f612;
	fma.rn.f32 	%f611, %f276, %f280, %f611;
	fma.rn.f32 	%f610, %f276, %f281, %f610;
	fma.rn.f32 	%f609, %f276, %f282, %f609;
	fma.rn.f32 	%f608, %f276, %f283, %f608;
	fma.rn.f32 	%f607, %f276, %f284, %f607;
	add.s32 	%r102, %r102, 512;
	setp.ne.s32 	%p2, %r102, 4112;
	@%p2 bra 	$L__BB0_3;
	ld.param.u32 	%r100, [_Z16sgemm_vectorizediiifPKfS0_fPf_param_2];
	ld.param.u32 	%r97, [_Z16sgemm_vectorizediiifPKfS0_fPf_param_1];
	bar.sync 	0;
	add.s32 	%r101, %r101, 8;
	setp.lt.u32 	%p3, %r101, %r100;
	shl.b32 	%r46, %r97, 3;
	mul.wide.s32 	%rd21, %r46, 4;
	add.s64 	%rd109, %rd109, %rd21;
	add.s64 	%rd108, %rd108, 32;
	@%p3 bra 	$L__BB0_2;
$L__BB0_5:
	ld.param.f32 	%f478, [_Z16sgemm_vectorizediiifPKfS0_fPf_param_6];
	ld.param.f32 	%f477, [_Z16sgemm_vectorizediiifPKfS0_fPf_param_3];
	ld.param.u32 	%r98, [_Z16sgemm_vectorizediiifPKfS0_fPf_param_1];
	mov.u32 	%r47, %tid.x;
	shr.u32 	%r48, %r47, 4;
	shl.b32 	%r49, %r47, 3;
	and.b32  	%r50, %r49, 120;
	mul.lo.s32 	%r51, %r48, %r98;
	shl.b32 	%r52, %r51, 3;
	add.s32 	%r53, %r52, %r50;
	mul.wide.u32 	%rd22, %r53, 4;
	add.s64 	%rd23, %rd3, %rd22;
	ld.global.f32 	%f285, [%rd23];
	mul.f32 	%f286, %f478, %f285;
	fma.rn.f32 	%f287, %f477, %f670, %f286;
	ld.global.f32 	%f288, [%rd23+4];
	mul.f32 	%f289, %f478, %f288;
	fma.rn.f32 	%f290, %f477, %f669, %f289;
	ld.global.f32 	%f291, [%rd23+8];
	mul.f32 	%f292, %f478, %f291;
	fma.rn.f32 	%f293, %f477, %f668, %f292;
	ld.global.f32 	%f294, [%rd23+12];
	mul.f32 	%f295, %f478, %f294;
	fma.rn.f32 	%f296, %f477, %f667, %f295;
	st.global.v4.f32 	[%rd23], {%f287, %f290, %f293, %f296};
	ld.global.f32 	%f297, [%rd23+16];
	mul.f32 	%f298, %f478, %f297;
	fma.rn.f32 	%f299, %f477, %f666, %f298;
	ld.global.f32 	%f300, [%rd23+20];
	mul.f32 	%f301, %f478, %f300;
	fma.rn.f32 	%f302, %f477, %f665, %f301;
	ld.global.f32 	%f303, [%rd23+24];
	mul.f32 	%f304, %f478, %f303;
	fma.rn.f32 	%f305, %f477, %f664, %f304;
	ld.global.f32 	%f306, [%rd23+28];
	mul.f32 	%f307, %f478, %f306;
	fma.rn.f32 	%f308, %f477, %f663, %f307;
	st.global.v4.f32 	[%rd23+16], {%f299, %f302, %f305, %f308};
	add.s32 	%r54, %r53, %r98;
	mul.wide.u32 	%rd24, %r54, 4;
	add.s64 	%rd25, %rd3, %rd24;
	ld.global.f32 	%f309, [%rd25];
	mul.f32 	%f310, %f478, %f309;
	fma.rn.f32 	%f311, %f477, %f662, %f310;
	add.s32 	%r55, %r54, 1;
	mul.wide.u32 	%rd26, %r55, 4;
	add.s64 	%rd27, %rd3, %rd26;
	ld.global.f32 	%f312, [%rd27];
	mul.f32 	%f313, %f478, %f312;
	fma.rn.f32 	%f314, %f477, %f661, %f313;
	add.s32 	%r56, %r54, 2;
	mul.wide.u32 	%rd28, %r56, 4;
	add.s64 	%rd29, %rd3, %rd28;
	ld.global.f32 	%f315, [%rd29];
	mul.f32 	%f316, %f478, %f315;
	fma.rn.f32 	%f317, %f477, %f660, %f316;
	add.s32 	%r57, %r54, 3;
	mul.wide.u32 	%rd30, %r57, 4;
	add.s64 	%rd31, %rd3, %rd30;
	ld.global.f32 	%f318, [%rd31];
	mul.f32 	%f319, %f478, %f318;
	fma.rn.f32 	%f320, %f477, %f659, %f319;
	st.global.v4.f32 	[%rd25], {%f311, %f314, %f317, %f320};
	add.s32 	%r58, %r54, 4;
	mul.wide.u32 	%rd32, %r58, 4;
	add.s64 	%rd33, %rd3, %rd32;
	ld.global.f32 	%f321, [%rd33];
	mul.f32 	%f322, %f478, %f321;
	fma.rn.f32 	%f323, %f477, %f658, %f322;
	add.s32 	%r59, %r54, 5;
	mul.wide.u32 	%rd34, %r59, 4;
	add.s64 	%rd35, %rd3, %rd34;
	ld.global.f32 	%f324, [%rd35];
	mul.f32 	%f325, %f478, %f324;
	fma.rn.f32 	%f326, %f477, %f657, %f325;
	add.s32 	%r60, %r54, 6;
	mul.wide.u32 	%rd36, %r60, 4;
	add.s64 	%rd37, %rd3, %rd36;
	ld.global.f32 	%f327, [%rd37];
	mul.f32 	%f328, %f478, %f327;
	fma.rn.f32 	%f329, %f477, %f656, %f328;
	add.s32 	%r61, %r54, 7;
	mul.wide.u32 	%rd38, %r61, 4;
	add.s64 	%rd39, %rd3, %rd38;
	ld.global.f32 	%f330, [%rd39];
	mul.f32 	%f331, %f478, %f330;
	fma.rn.f32 	%f332, %f477, %f655, %f331;
	st.global.v4.f32 	[%rd33], {%f323, %f326, %f329, %f332};
	add.s32 	%r62, %r54, %r98;
	mul.wide.u32 	%rd40, %r62, 4;
	add.s64 	%rd41, %rd3, %rd40;
	ld.global.f32 	%f333, [%rd41];
	mul.f32 	%f334, %f478, %f333;
	fma.rn.f32 	%f335, %f477, %f654, %f334;
	ld.global.f32 	%f336, [%rd41+4];
	mul.f32 	%f337, %f478, %f336;
	fma.rn.f32 	%f338, %f477, %f653, %f337;
	add.s32 	%r63, %r56, %r98;
	mul.wide.u32 	%rd42, %r63, 4;
	add.s64 	%rd43, %rd3, %rd42;
	ld.global.f32 	%f339, [%rd43];
	mul.f32 	%f340, %f478, %f339;
	fma.rn.f32 	%f341, %f477, %f652, %f340;
	ld.global.f32 	%f342, [%rd43+4];
	mul.f32 	%f343, %f478, %f342;
	fma.rn.f32 	%f344, %f477, %f651, %f343;
	st.global.v4.f32 	[%rd41], {%f335, %f338, %f341, %f344};
	add.s32 	%r64, %r63, 2;
	mul.wide.u32 	%rd44, %r64, 4;
	add.s64 	%rd45, %rd3, %rd44;
	ld.global.f32 	%f345, [%rd45];
	mul.f32 	%f346, %f478, %f345;
	fma.rn.f32 	%f347, %f477, %f650, %f346;
	ld.global.f32 	%f348, [%rd45+4];
	mul.f32 	%f349, %f478, %f348;
	fma.rn.f32 	%f350, %f477, %f649, %f349;
	add.s32 	%r65, %r63, 4;
	mul.wide.u32 	%rd46, %r65, 4;
	add.s64 	%rd47, %rd3, %rd46;
	ld.global.f32 	%f351, [%rd47];
	mul.f32 	%f352, %f478, %f351;
	fma.rn.f32 	%f353, %f477, %f648, %f352;
	ld.global.f32 	%f354, [%rd47+4];
	mul.f32 	%f355, %f478, %f354;
	fma.rn.f32 	%f356, %f477, %f647, %f355;
	st.global.v4.f32 	[%rd45], {%f347, %f350, %f353, %f356};
	add.s32 	%r66, %r62, %r98;
	mul.wide.u32 	%rd48, %r66, 4;
	add.s64 	%rd49, %rd3, %rd48;
	ld.global.f32 	%f357, [%rd49];
	mul.f32 	%f358, %f478, %f357;
	fma.rn.f32 	%f359, %f477, %f646, %f358;
	add.s32 	%r67, %r66, 1;
	mul.wide.u32 	%rd50, %r67, 4;
	add.s64 	%rd51, %rd3, %rd50;
	ld.global.f32 	%f360, [%rd51];
	mul.f32 	%f361, %f478, %f360;
	fma.rn.f32 	%f362, %f477, %f645, %f361;
	add.s32 	%r68, %r66, 2;
	mul.wide.u32 	%rd52, %r68, 4;
	add.s64 	%rd53, %rd3, %rd52;
	ld.global.f32 	%f363, [%rd53];
	mul.f32 	%f364, %f478, %f363;
	fma.rn.f32 	%f365, %f477, %f644, %f364;
	add.s32 	%r69, %r66, 3;
	mul.wide.u32 	%rd54, %r69, 4;
	add.s64 	%rd55, %rd3, %rd54;
	ld.global.f32 	%f366, [%rd55];
	mul.f32 	%f367, %f478, %f366;
	fma.rn.f32 	%f368, %f477, %f643, %f367;
	st.global.v4.f32 	[%rd49], {%f359, %f362, %f365, %f368};
	add.s32 	%r70, %r66, 4;
	mul.wide.u32 	%rd56, %r70, 4;
	add.s64 	%rd57, %rd3, %rd56;
	ld.global.f32 	%f369, [%rd57];
	mul.f32 	%f370, %f478, %f369;
	fma.rn.f32 	%f371, %f477, %f642, %f370;
	add.s32 	%r71, %r66, 5;
	mul.wide.u32 	%rd58, %r71, 4;
	add.s64 	%rd59, %rd3, %rd58;
	ld.global.f32 	%f372, [%rd59];
	mul.f32 	%f373, %f478, %f372;
	fma.rn.f32 	%f374, %f477, %f641, %f373;
	add.s32 	%r72, %r66, 6;
	mul.wide.u32 	%rd60, %r72, 4;
	add.s64 	%rd61, %rd3, %rd60;
	ld.global.f32 	%f375, [%rd61];
	mul.f32 	%f376, %f478, %f375;
	fma.rn.f32 	%f377, %f477, %f640, %f376;
	add.s32 	%r73, %r66, 7;
	mul.wide.u32 	%rd62, %r73, 4;
	add.s64 	%rd63, %rd3, %rd62;
	ld.global.f32 	%f378, [%rd63];
	mul.f32 	%f379, %f478, %f378;
	fma.rn.f32 	%f380, %f477, %f639, %f379;
	st.global.v4.f32 	[%rd57], {%f371, %f374, %f377, %f380};
	add.s32 	%r74, %r66, %r98;
	mul.wide.u32 	%rd64, %r74, 4;
	add.s64 	%rd65, %rd3, %rd64;
	ld.global.f32 	%f381, [%rd65];
	mul.f32 	%f382, %f478, %f381;
	fma.rn.f32 	%f383, %f477, %f638, %f382;
	ld.global.f32 	%f384, [%rd65+4];
	mul.f32 	%f385, %f478, %f384;
	fma.rn.f32 	%f386, %f477, %f637, %f385;
	ld.global.f32 	%f387, [%rd65+8];
	mul.f32 	%f388, %f478, %f387;
	fma.rn.f32 	%f389, %f477, %f636, %f388;
	ld.global.f32 	%f390, [%rd65+12];
	mul.f32 	%f391, %f478, %f390;
	fma.rn.f32 	%f392, %f477, %f635, %f391;
	st.global.v4.f32 	[%rd65], {%f383, %f386, %f389, %f392};
	add.s32 	%r75, %r70, %r98;
	mul.wide.u32 	%rd66, %r75, 4;
	add.s64 	%rd67, %rd3, %rd66;
	ld.global.f32 	%f393, [%rd67];
	mul.f32 	%f394, %f478, %f393;
	fma.rn.f32 	%f395, %f477, %f634, %f394;
	ld.global.f32 	%f396, [%rd67+4];
	mul.f32 	%f397, %f478, %f396;
	fma.rn.f32 	%f398, %f477, %f633, %f397;
	ld.global.f32 	%f399, [%rd67+8];
	mul.f32 	%f400, %f478, %f399;
	fma.rn.f32 	%f401, %f477, %f632, %f400;
	ld.global.f32 	%f402, [%rd67+12];
	mul.f32 	%f403, %f478, %f402;
	fma.rn.f32 	%f404, %f477, %f631, %f403;
	st.global.v4.f32 	[%rd67], {%f395, %f398, %f401, %f404};
	add.s32 	%r76, %r74, %r98;
	mul.wide.u32 	%rd68, %r76, 4;
	add.s64 	%rd69, %rd3, %rd68;
	ld.global.f32 	%f405, [%rd69];
	mul.f32 	%f406, %f478, %f405;
	fma.rn.f32 	%f407, %f477, %f630, %f406;
	add.s32 	%r77, %r76, 1;
	mul.wide.u32 	%rd70, %r77, 4;
	add.s64 	%rd71, %rd3, %rd70;
	ld.global.f32 	%f408, [%rd71];
	mul.f32 	%f409, %f478, %f408;
	fma.rn.f32 	%f410, %f477, %f629, %f409;
	add.s32 	%r78, %r76, 2;
	mul.wide.u32 	%rd72, %r78, 4;
	add.s64 	%rd73, %rd3, %rd72;
	ld.global.f32 	%f411, [%rd73];
	mul.f32 	%f412, %f478, %f411;
	fma.rn.f32 	%f413, %f477, %f628, %f412;
	add.s32 	%r79, %r76, 3;
	mul.wide.u32 	%rd74, %r79, 4;
	add.s64 	%rd75, %rd3, %rd74;
	ld.global.f32 	%f414, [%rd75];
	mul.f32 	%f415, %f478, %f414;
	fma.rn.f32 	%f416, %f477, %f627, %f415;
	st.global.v4.f32 	[%rd69], {%f407, %f410, %f413, %f416};
	add.s32 	%r80, %r76, 4;
	mul.wide.u32 	%rd76, %r80, 4;
	add.s64 	%rd77, %rd3, %rd76;
	ld.global.f32 	%f417, [%rd77];
	mul.f32 	%f418, %f478, %f417;
	fma.rn.f32 	%f419, %f477, %f626, %f418;
	add.s32 	%r81, %r76, 5;
	mul.wide.u32 	%rd78, %r81, 4;
	add.s64 	%rd79, %rd3, %rd78;
	ld.global.f32 	%f420, [%rd79];
	mul.f32 	%f421, %f478, %f420;
	fma.rn.f32 	%f422, %f477, %f625, %f421;
	add.s32 	%r82, %r76, 6;
	mul.wide.u32 	%rd80, %r82, 4;
	add.s64 	%rd81, %rd3, %rd80;
	ld.global.f32 	%f423, [%rd81];
	mul.f32 	%f424, %f478, %f423;
	fma.rn.f32 	%f425, %f477, %f624, %f424;
	add.s32 	%r83, %r76, 7;
	mul.wide.u32 	%rd82, %r83, 4;
	add.s64 	%rd83, %rd3, %rd82;
	ld.global.f32 	%f426, [%rd83];
	mul.f32 	%f427, %f478, %f426;
	fma.rn.f32 	%f428, %f477, %f623, %f427;
	st.global.v4.f32 	[%rd77], {%f419, %f422, %f425, %f428};
	add.s32 	%r84, %r76, %r98;
	mul.wide.u32 	%rd84, %r84, 4;
	add.s64 	%rd85, %rd3, %rd84;
	ld.global.f32 	%f429, [%rd85];
	mul.f32 	%f430, %f478, %f429;
	fma.rn.f32 	%f431, %f477, %f622, %f430;
	ld.global.f32 	%f432, [%rd85+4];
	mul.f32 	%f433, %f478, %f432;
	fma.rn.f32 	%f434, %f477, %f621, %f433;
	add.s32 	%r85, %r78, %r98;
	mul.wide.u32 	%rd86, %r85, 4;
	add.s64 	%rd87, %rd3, %rd86;
	ld.global.f32 	%f435, [%rd87];
	mul.f32 	%f436, %f478, %f435;
	fma.rn.f32 	%f437, %f477, %f620, %f436;
	ld.global.f32 	%f438, [%rd87+4];
	mul.f32 	%f439, %f478, %f438;
	fma.rn.f32 	%f440, %f477, %f619, %f439;
	st.global.v4.f32 	[%rd85], {%f431, %f434, %f437, %f440};
	add.s32 	%r86, %r85, 2;
	mul.wide.u32 	%rd88, %r86, 4;
	add.s64 	%rd89, %rd3, %rd88;
	ld.global.f32 	%f441, [%rd89];
	mul.f32 	%f442, %f478, %f441;
	fma.rn.f32 	%f443, %f477, %f618, %f442;
	ld.global.f32 	%f444, [%rd89+4];
	mul.f32 	%f445, %f478, %f444;
	fma.rn.f32 	%f446, %f477, %f617, %f445;
	add.s32 	%r87, %r85, 4;
	mul.wide.u32 	%rd90, %r87, 4;
	add.s64 	%rd91, %rd3, %rd90;
	ld.global.f32 	%f447, [%rd91];
	mul.f32 	%f448, %f478, %f447;
	fma.rn.f32 	%f449, %f477, %f616, %f448;
	ld.global.f32 	%f450, [%rd91+4];
	mul.f32 	%f451, %f478, %f450;
	fma.rn.f32 	%f452, %f477, %f615, %f451;
	st.global.v4.f32 	[%rd89], {%f443, %f446, %f449, %f452};
	add.s32 	%r88, %r84, %r98;
	mul.wide.u32 	%rd92, %r88, 4;
	add.s64 	%rd93, %rd3, %rd92;
	ld.global.f32 	%f453, [%rd93];
	mul.f32 	%f454, %f478, %f453;
	fma.rn.f32 	%f455, %f477, %f614, %f454;
	add.s32 	%r89, %r88, 1;
	mul.wide.u32 	%rd94, %r89, 4;
	add.s64 	%rd95, %rd3, %rd94;
	ld.global.f32 	%f456, [%rd95];
	mul.f32 	%f457, %f478, %f456;
	fma.rn.f32 	%f458, %f477, %f613, %f457;
	add.s32 	%r90, %r88, 2;
	mul.wide.u32 	%rd96, %r90, 4;
	add.s64 	%rd97, %rd3, %rd96;
	ld.global.f32 	%f459, [%rd97];
	mul.f32 	%f460, %f478, %f459;
	fma.rn.f32 	%f461, %f477, %f612, %f460;
	add.s32 	%r91, %r88, 3;
	mul.wide.u32 	%rd98, %r91, 4;
	add.s64 	%rd99, %rd3, %rd98;
	ld.global.f32 	%f462, [%rd99];
	mul.f32 	%f463, %f478, %f462;
	fma.rn.f32 	%f464, %f477, %f611, %f463;
	st.global.v4.f32 	[%rd93], {%f455, %f458, %f461, %f464};
	add.s32 	%r92, %r88, 4;
	mul.wide.u32 	%rd100, %r92, 4;
	add.s64 	%rd101, %rd3, %rd100;
	ld.global.f32 	%f465, [%rd101];
	mul.f32 	%f466, %f478, %f465;
	fma.rn.f32 	%f467, %f477, %f610, %f466;
	add.s32 	%r93, %r88, 5;
	mul.wide.u32 	%rd102, %r93, 4;
	add.s64 	%rd103, %rd3, %rd102;
	ld.global.f32 	%f468, [%rd103];
	mul.f32 	%f469, %f478, %f468;
	fma.rn.f32 	%f470, %f477, %f609, %f469;
	add.s32 	%r94, %r88, 6;
	mul.wide.u32 	%rd104, %r94, 4;
	add.s64 	%rd105, %rd3, %rd104;
	ld.global.f32 	%f471, [%rd105];
	mul.f32 	%f472, %f478, %f471;
	fma.rn.f32 	%f473, %f477, %f608, %f472;
	add.s32 	%r95, %r88, 7;
	mul.wide.u32 	%rd106, %r95, 4;
	add.s64 	%rd107, %rd3, %rd106;
	ld.global.f32 	%f474, [%rd107];
	mul.f32 	%f475, %f478, %f474;
	fma.rn.f32 	%f476, %f477, %f607, %f475;
	st.global.v4.f32 	[%rd101], {%f467, %f470, %f473, %f476};
	ret;

}


// ===== COMPILED SASS (sm_100) =====

	.target	sm_100

	.elftype	@"ET_EXEC"


//--------------------- .note.nv.tkinfo           --------------------------
	.section	.note.nv.tkinfo,"",@"SHT_NOTE"
	.sectionflags	@"SHF_NOTE_NV_TKINFO"
	.tkinfo
        /*0018*/ 	.word	0x00000002
        /*0030*/ 	.string	""
        /*0030*/ 	.string	"ptxas"
        /*0030*/ 	.string	"Cuda compilation tools, release 13.0, V13.0.88"
        /*0030*/ 	.string	"Build cuda_13.0.r13.0/compiler.36424714_0"
        /*0030*/ 	.string	"-arch sm_100 -m 64 "



//--------------------- .note.nv.cuinfo           --------------------------
	.section	.note.nv.cuinfo,"",@"SHT_NOTE"
	.sectionflags	@"SHF_NOTE_NV_CUINFO"
        /*0018*/ 	.short	0x0002
        /*001a*/ 	.short	0x0064
        /*001c*/ 	.short	0x0082
	.zero		2


//--------------------- .nv.info                  --------------------------
	.section	.nv.info,"",@"SHT_CUDA_INFO"
	.align	4


	//----- nvinfo : EIATTR_REGCOUNT
	.align		4
        /*0000*/ 	.byte	0x04, 0x2f
        /*0002*/ 	.short	(.L_1 - .L_0)
	.align		4
.L_0:
        /*0004*/ 	.word	index@(_Z16sgemm_vectorizediiifPKfS0_fPf)
        /*0008*/ 	.word	0x00000058


	//----- nvinfo : EIATTR_FRAME_SIZE
	.align		4
.L_1:
        /*000c*/ 	.byte	0x04, 0x11
        /*000e*/ 	.short	(.L_3 - .L_2)
	.align		4
.L_2:
        /*0010*/ 	.word	index@(_Z16sgemm_vectorizediiifPKfS0_fPf)
        /*0014*/ 	.word	0x00000000


	//----- nvinfo : EIATTR_MIN_STACK_SIZE
	.align		4
.L_3:
        /*0018*/ 	.byte	0x04, 0x12
        /*001a*/ 	.short	(.L_5 - .L_4)
	.align		4
.L_4:
        /*001c*/ 	.word	index@(_Z16sgemm_vectorizediiifPKfS0_fPf)
        /*0020*/ 	.word	0x00000000
.L_5:


//--------------------- .nv.compat                --------------------------
	.section	.nv.compat,"",@"SHT_CUDA_COMPAT_INFO"
	.align	4
        /*0000*/ 	.byte	0x02, 0x09, 0x00, 0x00, 0x02, 0x02, 0x01, 0x00, 0x02, 0x05, 0x05, 0x00, 0x03, 0x07, 0x01, 0x01
        /*0010*/ 	.byte	0x02, 0x03, 0x00, 0x00, 0x02, 0x06, 0x01, 0x00, 0x04, 0x0b, 0x08, 0x00, 0x09, 0x00, 0x00, 0x00
        /*0020*/ 	.byte	0x00, 0x00, 0x00, 0x00


//--------------------- .nv.info._Z16sgemm_vectorizediiifPKfS0_fPf --------------------------
	.section	.nv.info._Z16sgemm_vectorizediiifPKfS0_fPf,"",@"SHT_CUDA_INFO"
	.sectionflags	@""
	.align	4


	//----- nvinfo : EIATTR_CUDA_API_VERSION
	.align		4
        /*0000*/ 	.byte	0x04, 0x37
        /*0002*/ 	.short	(.L_7 - .L_6)
.L_6:
        /*0004*/ 	.word	0x00000082


	//----- nvinfo : EIATTR_KPARAM_INFO
	.align		4
.L_7:
        /*0008*/ 	.byte	0x04, 0x17
        /*000a*/ 	.short	(.L_9 - .L_8)
.L_8:
        /*000c*/ 	.word	0x00000000
        /*0010*/ 	.short	0x0007
        /*0012*/ 	.short	0x0028
        /*0014*/ 	.byte	0x00, 0xf5, 0x21, 0x00


	//----- nvinfo : EIATTR_KPARAM_INFO
	.align		4
.L_9:
        /*0018*/ 	.byte	0x04, 0x17
        /*001a*/ 	.short	(.L_11 - .L_10)
.L_10:
        /*001c*/ 	.word	0x00000000
        /*0020*/ 	.short	0x0006
        /*0022*/ 	.short	0x0020
        /*0024*/ 	.byte	0x00, 0xf0, 0x11, 0x00


	//----- nvinfo : EIATTR_KPARAM_INFO
	.align		4
.L_11:
        /*0028*/ 	.byte	0x04, 0x17
        /*002a*/ 	.short	(.L_13 - .L_12)
.L_12:
        /*002c*/ 	.word	0x00000000
        /*0030*/ 	.short	0x0005
        /*0032*/ 	.short	0x0018
        /*0034*/ 	.byte	0x00, 0xf5, 0x21, 0x00


	//----- nvinfo : EIATTR_KPARAM_INFO
	.align		4
.L_13:
        /*0038*/ 	.byte	0x04, 0x17
        /*003a*/ 	.short	(.L_15 - .L_14)
.L_14:
        /*003c*/ 	.word	0x00000000
        /*0040*/ 	.short	0x0004
        /*0042*/ 	.short	0x0010
        /*0044*/ 	.byte	0x00, 0xf5, 0x21, 0x00


	//----- nvinfo : EIATTR_KPARAM_INFO
	.align		4
.L_15:
        /*0048*/ 	.byte	0x04, 0x17
        /*004a*/ 	.short	(.L_17 - .L_16)
.L_16:
        /*004c*/ 	.word	0x00000000
        /*0050*/ 	.short	0x0003
        /*0052*/ 	.short	0x000c
        /*0054*/ 	.byte	0x00, 0xf0, 0x11, 0x00


	//----- nvinfo : EIATTR_KPARAM_INFO
	.align		4
.L_17:
        /*0058*/ 	.byte	0x04, 0x17
        /*005a*/ 	.short	(.L_19 - .L_18)
.L_18:
        /*005c*/ 	.word	0x00000000
        /*0060*/ 	.short	0x0002
        /*0062*/ 	.short	0x0008
        /*0064*/ 	.byte	0x00, 0xf0, 0x11, 0x00


	//----- nvinfo : EIATTR_KPARAM_INFO
	.align		4
.L_19:
        /*0068*/ 	.byte	0x04, 0x17
        /*006a*/ 	.short	(.L_21 - .L_20)
.L_20:
        /*006c*/ 	.word	0x00000000
        /*0070*/ 	.short	0x0001
        /*0072*/ 	.short	0x0004
        /*0074*/ 	.byte	0x00, 0xf0, 0x11, 0x00


	//----- nvinfo : EIATTR_KPARAM_INFO
	.align		4
.L_21:
        /*0078*/ 	.byte	0x04, 0x17
        /*007a*/ 	.short	(.L_23 - .L_22)
.L_22:
        /*007c*/ 	.word	0x00000000
        /*0080*/ 	.short	0x0000
        /*0082*/ 	.short	0x0000
        /*0084*/ 	.byte	0x00, 0xf0, 0x11, 0x00


	//----- nvinfo : EIATTR_SPARSE_MMA_MASK
	.align		4
.L_23:
        /*0088*/ 	.byte	0x03, 0x50
        /*008a*/ 	.short	0x0000


	//----- nvinfo : EIATTR_MAXREG_COUNT
	.align		4
        /*008c*/ 	.byte	0x03, 0x1b
        /*008e*/ 	.short	0x00ff


	//----- nvinfo : EIATTR_NUM_BARRIERS
	.align		4
        /*0090*/ 	.byte	0x02, 0x4c
        /*0092*/ 	.byte	0x01
	.zero		1


	//----- nvinfo : EIATTR_MERCURY_ISA_VERSION
	.align		4
        /*0094*/ 	.byte	0x03, 0x5f
        /*0096*/ 	.short	0x0101


	//----- nvinfo : EIATTR_VRC_CTA_INIT_COUNT
	.align		4
        /*0098*/ 	.byte	0x02, 0x4a
	.zero		1
	.zero		1


	//----- nvinfo : EIATTR_EXIT_INSTR_OFFSETS
	.align		4
        /*009c*/ 	.byte	0x04, 0x1c
        /*009e*/ 	.short	(.L_25 - .L_24)


	//   ....[0]....
.L_24:
        /*00a0*/ 	.word	0x00001f80


	//----- nvinfo : EIATTR_CBANK_PARAM_SIZE
	.align		4
.L_25:
        /*00a4*/ 	.byte	0x03, 0x19
        /*00a6*/ 	.short	0x0030


	//----- nvinfo : EIATTR_PARAM_CBANK
	.align		4
        /*00a8*/ 	.byte	0x04, 0x0a
        /*00aa*/ 	.short	(.L_27 - .L_26)
	.align		4
.L_26:
        /*00ac*/ 	.word	index@(.nv.constant0._Z16sgemm_vectorizediiifPKfS0_fPf)
        /*00b0*/ 	.short	0x0380
        /*00b2*/ 	.short	0x0030


	//----- nvinfo : EIATTR_SW_WAR
	.align		4
.L_27:
        /*00b4*/ 	.byte	0x04, 0x36
        /*00b6*/ 	.short	(.L_29 - .L_28)
.L_28:
        /*00b8*/ 	.word	0x00000008
.L_29:


//--------------------- .nv.callgraph             --------------------------
	.section	.nv.callgraph,"",@"SHT_CUDA_CALLGRAPH"
	.align	4
	.sectionentsize	8
	.align		4
        /*0000*/ 	.word	0x00000000
	.align		4
        /*0004*/ 	.word	0xffffffff
	.align		4
        /*0008*/ 	.word	0x00000000
	.align		4
        /*000c*/ 	.word	0xfffffffe
	.align		4
        /*0010*/ 	.word	0x00000000
	.align		4
        /*0014*/ 	.word	0xfffffffd
	.align		4
        /*0018*/ 	.word	0x00000000
	.align		4
        /*001c*/ 	.word	0xfffffffc


//--------------------- .text._Z16sgemm_vectorizediiifPKfS0_fPf --------------------------
	.section	.text._Z16sgemm_vectorizediiifPKfS0_fPf,"ax",@progbits
	.align	128
        .global         _Z16sgemm_vectorizediiifPKfS0_fPf
        .type           _Z16sgemm_vectorizediiifPKfS0_fPf,@function
        .size           _Z16sgemm_vectorizediiifPKfS0_fPf,(.L_x_4 - _Z16sgemm_vectorizediiifPKfS0_fPf)
        .other          _Z16sgemm_vectorizediiifPKfS0_fPf,@"STO_CUDA_ENTRY STV_DEFAULT"
_Z16sgemm_vectorizediiifPKfS0_fPf:
.text._Z16sgemm_vectorizediiifPKfS0_fPf:
[----:B------:R-:W-:Y:S08]  /*0000*/  LDC R1, c[0x0][0x37c] ;  /* 0x0000df00ff017b82 */ /* 0x000ff00000000800 */
[----:B------:R-:W0:Y:S01]  /*0010*/  S2UR UR10, SR_CTAID.Y ;  /* 0x00000000000a79c3 */ /* 0x000e220000002600 */
[----:B------:R-:W1:Y:S01]  /*0020*/  LDCU UR12, c[0x0][0x388] ;  /* 0x00007100ff0c77ac */ /* 0x000e620008000800 */
[----:B------:R-:W-:Y:S01]  /*0030*/  HFMA2 R0, -RZ, RZ, 0, 0 ;  /* 0x00000000ff007431 */ /* 0x000fe200000001ff */
[----:B------:R-:W-:Y:S01]  /*0040*/  CS2R R4, SRZ ;  /* 0x0000000000047805 */ /* 0x000fe2000001ff00 */
[----:B------:R-:W-:Y:S01]  /*0050*/  HFMA2 R79, -RZ, RZ, 0, 0 ;  /* 0x00000000ff4f7431 */ /* 0x000fe200000001ff */
[----:B------:R-:W2:Y:S01]  /*0060*/  LDCU.128 UR4, c[0x0][0x390] ;  /* 0x00007200ff0477ac */ /* 0x000ea20008000c00 */
[----:B------:R-:W-:Y:S01]  /*0070*/  HFMA2 R83, -RZ, RZ, 0, 0 ;  /* 0x00000000ff537431 */ /* 0x000fe200000001ff */
[----:B------:R-:W-:Y:S01]  /*0080*/  CS2R R8, SRZ ;  /* 0x0000000000087805 */ /* 0x000fe2000001ff00 */
[----:B------:R-:W3:Y:S01]  /*0090*/  S2UR UR11, SR_CTAID.X ;  /* 0x00000000000b79c3 */ /* 0x000ee20000002500 */
[----:B------:R-:W4:Y:S01]  /*00a0*/  LDCU UR16, c[0x0][0x384] ;  /* 0x00007080ff1077ac */ /* 0x000f220008000800 */
[----:B------:R-:W-:-:S02]  /*00b0*/  CS2R R6, SRZ ;  /* 0x0000000000067805 */ /* 0x000fc4000001ff00 */
[----:B------:R-:W-:Y:S02]  /*00c0*/  CS2R R10, SRZ ;  /* 0x00000000000a7805 */ /* 0x000fe4000001ff00 */
[----:B------:R-:W-:Y:S02]  /*00d0*/  CS2R R2, SRZ ;  /* 0x0000000000027805 */ /* 0x000fe4000001ff00 */
[----:B------:R-:W-:Y:S02]  /*00e0*/  CS2R R14, SRZ ;  /* 0x00000000000e7805 */ /* 0x000fe4000001ff00 */
[----:B------:R-:W-:Y:S02]  /*00f0*/  CS2R R12, SRZ ;  /* 0x00000000000c7805 */ /* 0x000fe4000001ff00 */
[----:B------:R-:W-:Y:S02]  /*0100*/  CS2R R20, SRZ ;  /* 0x0000000000147805 */ /* 0x000fe4000001ff00 */
[----:B------:R-:W-:-:S02]  /*0110*/  CS2R R18, SRZ ;  /* 0x0000000000127805 */ /* 0x000fc4000001ff00 */
[----:B------:R-:W-:Y:S02]  /*0120*/  CS2R R16, SRZ ;  /* 0x0000000000107805 */ /* 0x000fe4000001ff00 */
[----:B------:R-:W-:Y:S01]  /*0130*/  CS2R R22, SRZ ;  /* 0x0000000000167805 */ /* 0x000fe2000001ff00 */
[----:B-1----:R-:W-:Y:S01]  /*0140*/  UISETP.NE.AND UP0, UPT, UR12, URZ, UPT ;  /* 0x000000ff0c00728c */ /* 0x002fe2000bf05270 */
[----:B------:R-:W-:Y:S02]  /*0150*/  CS2R R42, SRZ ;  /* 0x00000000002a7805 */ /* 0x000fe4000001ff00 */
[----:B------:R-:W-:Y:S02]  /*0160*/  CS2R R40, SRZ ;  /* 0x0000000000287805 */ /* 0x000fe4000001ff00 */
[----:B------:R-:W-:Y:S02]  /*0170*/  CS2R R44, SRZ ;  /* 0x00000000002c7805 */ /* 0x000fe4000001ff00 */
[----:B------:R-:W-:Y:S01]  /*0180*/  CS2R R46, SRZ ;  /* 0x00000000002e7805 */ /* 0x000fe2000001ff00 */
[----:B0-----:R-:W-:Y:S01]  /*0190*/  USHF.L.U32 UR10, UR10, 0x7, URZ ;  /* 0x000000070a0a7899 */ /* 0x001fe200080006ff */
[----:B------:R-:W-:-:S02]  /*01a0*/  CS2R R48, SRZ ;  /* 0x0000000000307805 */ /* 0x000fc4000001ff00 */
[----:B------:R-:W-:Y:S02]  /*01b0*/  CS2R R50, SRZ ;  /* 0x0000000000327805 */ /* 0x000fe4000001ff00 */
[----:B------:R-:W-:Y:S01]  /*01c0*/  CS2R R54, SRZ ;  /* 0x0000000000367805 */ /* 0x000fe2000001ff00 */
[----:B------:R-:W-:Y:S01]  /*01d0*/  UIMAD UR8, UR10, UR12, URZ ;  /* 0x0000000c0a0872a4 */ /* 0x000fe2000f8e02ff */
[----:B------:R-:W-:Y:S02]  /*01e0*/  CS2R R52, SRZ ;  /* 0x0000000000347805 */ /* 0x000fe4000001ff00 */
[----:B------:R-:W-:Y:S02]  /*01f0*/  CS2R R58, SRZ ;  /* 0x00000000003a7805 */ /* 0x000fe4000001ff00 */
[----:B------:R-:W-:Y:S01]  /*0200*/  CS2R R56, SRZ ;  /* 0x0000000000387805 */ /* 0x000fe2000001ff00 */
[----:B--2---:R-:W-:Y:S01]  /*0210*/  UIMAD.WIDE.U32 UR4, UR8, 0x4, UR4 ;  /* 0x00000004080478a5 */ /* 0x004fe2000f8e0004 */
[----:B------:R-:W-:Y:S01]  /*0220*/  CS2R R62, SRZ ;  /* 0x00000000003e7805 */ /* 0x000fe2000001ff00 */
[----:B---3--:R-:W-:Y:S01]  /*0230*/  USHF.L.U32 UR11, UR11, 0x7, URZ ;  /* 0x000000070b0b7899 */ /* 0x008fe200080006ff */
[----:B------:R-:W-:-:S02]  /*0240*/  CS2R R60, SRZ ;  /* 0x00000000003c7805 */ /* 0x000fc4000001ff00 */
[----:B------:R-:W-:Y:S02]  /*0250*/  CS2R R68, SRZ ;  /* 0x0000000000447805 */ /* 0x000fe4000001ff00 */
[----:B------:R-:W-:Y:S01]  /*0260*/  CS2R R64, SRZ ;  /* 0x0000000000407805 */ /* 0x000fe2000001ff00 */
[----:B----4-:R-:W-:Y:S01]  /*0270*/  UIMAD UR10, UR10, UR16, UR11 ;  /* 0x000000100a0a72a4 */ /* 0x010fe2000f8e020b */
[----:B------:R-:W-:Y:S01]  /*0280*/  CS2R R66, SRZ ;  /* 0x0000000000427805 */ /* 0x000fe2000001ff00 */
[----:B------:R-:W0:Y:S01]  /*0290*/  LDCU.64 UR8, c[0x0][0x3a8] ;  /* 0x00007500ff0877ac */ /* 0x000e220008000a00 */
[----:B------:R-:W-:Y:S02]  /*02a0*/  CS2R R72, SRZ ;  /* 0x0000000000487805 */ /* 0x000fe4000001ff00 */
[----:B------:R-:W-:Y:S02]  /*02b0*/  CS2R R70, SRZ ;  /* 0x0000000000467805 */ /* 0x000fe4000001ff00 */
[----:B------:R-:W-:-:S02]  /*02c0*/  MOV R77, RZ ;  /* 0x000000ff004d7202 */ /* 0x000fc40000000f00 */
[----:B------:R-:W-:Y:S02]  /*02d0*/  CS2R R74, SRZ ;  /* 0x00000000004a7805 */ /* 0x000fe4000001ff00 */
[----:B------:R-:W-:Y:S01]  /*02e0*/  MOV R81, RZ ;  /* 0x000000ff00517202 */ /* 0x000fe20000000f00 */
[----:B------:R-:W1:Y:S01]  /*02f0*/  LDCU.64 UR14, c[0x0][0x358] ;  /* 0x00006b00ff0e77ac */ /* 0x000e620008000a00 */
[----:B------:R-:W-:Y:S01]  /*0300*/  MOV R85, RZ ;  /* 0x000000ff00557202 */ /* 0x000fe20000000f00 */
[----:B------:R-:W-:Y:S02]  /*0310*/  UIMAD.WIDE.U32 UR6, UR11, 0x4, UR6 ;  /* 0x000000040b0678a5 */ /* 0x000fe4000f8e0006 */
[----:B0-----:R-:W-:Y:S01]  /*0320*/  UIMAD.WIDE.U32 UR8, UR10, 0x4, UR8 ;  /* 0x000000040a0878a5 */ /* 0x001fe2000f8e0008 */
[----:B------:R-:W-:Y:S11]  /*0330*/  BRA.U !UP0, `(.L_x_0) ;  /* 0x0000000508f47547 */ /* 0x000ff6000b800000 */
[----:B------:R-:W0:Y:S01]  /*0340*/  S2R R78, SR_TID.X ;  /* 0x00000000004e7919 */ /* 0x000e220000002100 */
[----:B------:R-:W-:Y:S01]  /*0350*/  MOV R4, RZ ;  /* 0x000000ff00047202 */ /* 0x000fe20000000f00 */
[----:B------:R-:W-:Y:S01]  /*0360*/  UMOV UR11, UR4 ;  /* 0x00000004000b7c82 */ /* 0x000fe20008000000 */
[----:B------:R-:W-:Y:S01]  /*0370*/  UMOV UR12, UR5 ;  /* 0x00000005000c7c82 */ /* 0x000fe20008000000 */
[----:B------:R-:W-:Y:S01]  /*0380*/  UMOV UR4, URZ ;  /* 0x000000ff00047c82 */ /* 0x000fe20008000000 */
[----:B0-----:R-:W-:-:S07]  /*0390*/  SHF.R.U32.HI R76, RZ, 0x5, R78 ;  /* 0x00000005ff4c7819 */ /* 0x001fce000001164e */
.L_x_2:
[----:B------:R-:W0:Y:S01]  /*03a0*/  LDCU UR17, c[0x0][0x388] ;  /* 0x00007100ff1177ac */ /* 0x000e220008000800 */
[----:B------:R-:W-:Y:S01]  /*03b0*/  SHF.L.U32 R26, R78, 0x2, RZ ;  /* 0x000000024e1a7819 */ /* 0x000fe200000006ff */
[----:B------:R-:W-:Y:S01]  /*03c0*/  HFMA2 R28, -RZ, RZ, 0, 2.384185791015625e-07 ;  /* 0x00000004ff1c7431 */ /* 0x000fe200000001ff */
[----:B------:R-:W-:Y:S01]  /*03d0*/  SHF.R.U32.HI R32, RZ, 0x1, R78 ;  /* 0x00000001ff207819 */ /* 0x000fe2000001164e */
[----:B------:R-:W2:Y:S01]  /*03e0*/  LDCU UR16, c[0x0][0x384] ;  /* 0x00007080ff1077ac */ /* 0x000ea20008000800 */
[C---:B------:R-:W-:Y:S02]  /*03f0*/  LOP3.LUT R29, R26.reuse, 0x4, RZ, 0xc0, !PT ;  /* 0x000000041a1d7812 */ /* 0x040fe400078ec0ff */
[----:B------:R-:W-:Y:S02]  /*0400*/  LOP3.LUT R27, R26, 0x7c, RZ, 0xc0, !PT ;  /* 0x0000007c1a1b7812 */ /* 0x000fe400078ec0ff */
[----:B------:R-:W-:Y:S02]  /*0410*/  MOV R24, UR11 ;  /* 0x0000000b00187c02 */ /* 0x000fe40008000f00 */
[----:B------:R-:W-:Y:S01]  /*0420*/  MOV R25, UR12 ;  /* 0x0000000c00197c02 */ /* 0x000fe20008000f00 */
[----:B0-----:R-:W-:-:S02]  /*0430*/  IMAD R29, R32, UR17, R29 ;  /* 0x00000011201d7c24 */ /* 0x001fc4000f8e021d */
[----:B--2---:R-:W-:Y:S02]  /*0440*/  IMAD R27, R76, UR16, R27 ;  /* 0x000000104c1b7c24 */ /* 0x004fe4000f8e021b */
[----:B------:R-:W-:-:S04]  /*0450*/  IMAD.WIDE.U32 R24, R29, 0x4, R24 ;  /* 0x000000041d187825 */ /* 0x000fc800078e0018 */
[----:B------:R-:W-:Y:S02]  /*0460*/  IMAD.WIDE.U32 R28, R27, R28, UR6 ;  /* 0x000000061b1c7e25 */ /* 0x000fe4000f8e001c */
[----:B-1----:R-:W2:Y:S04]  /*0470*/  LDG.E.128 R24, desc[UR14][R24.64] ;  /* 0x0000000e18187981 */ /* 0x002ea8000c1e1d00 */
[----:B------:R-:W3:Y:S01]  /*0480*/  LDG.E.128 R28, desc[UR14][R28.64] ;  /* 0x0000000e1c1c7981 */ /* 0x000ee2000c1e1d00 */
[----:B------:R-:W0:Y:S01]  /*0490*/  S2UR UR10, SR_CgaCtaId ;  /* 0x00000000000a79c3 */ /* 0x000e220000008800 */
[C---:B------:R-:W-:Y:S01]  /*04a0*/  SHF.L.U32 R34, R78.reuse, 0x4, RZ ;  /* 0x000000044e227819 */ /* 0x040fe200000006ff */
[----:B------:R-:W-:Y:S01]  /*04b0*/  UMOV UR5, 0x400 ;  /* 0x0000040000057882 */ /* 0x000fe20000000000 */
[----:B------:R-:W-:-:S02]  /*04c0*/  SHF.L.U32 R33, R78, 0xb, RZ ;  /* 0x0000000b4e217819 */ /* 0x000fc400000006ff */
[----:B------:R-:W1:Y:S01]  /*04d0*/  S2R R78, SR_TID.X ;  /* 0x00000000004e7919 */ /* 0x000e620000002100 */
[----:B------:R-:W-:-:S04]  /*04e0*/  SHF.L.U32 R32, R32, 0x2, RZ ;  /* 0x0000000220207819 */ /* 0x000fc800000006ff */
[----:B------:R-:W-:Y:S02]  /*04f0*/  LOP3.LUT R32, R32, 0x800, R33, 0xf8, !PT ;  /* 0x0000080020207812 */ /* 0x000fe400078ef821 */
[----:B------:R-:W-:-:S04]  /*0500*/  LOP3.LUT R33, R34, 0x1f0, RZ, 0xc0, !PT ;  /* 0x000001f022217812 */ /* 0x000fc800078ec0ff */
[----:B------:R-:W-:Y:S01]  /*0510*/  LEA R33, R76, R33, 0x9 ;  /* 0x000000214c217211 */ /* 0x000fe200078e48ff */
[----:B0-----:R-:W-:Y:S02]  /*0520*/  ULEA UR13, UR10, UR5, 0x18 ;  /* 0x000000050a0d7291 */ /* 0x001fe4000f8ec0ff */
[----:B------:R-:W-:-:S04]  /*0530*/  UIADD3 UR5, UPT, UPT, UR5, 0x1000, URZ ;  /* 0x0000100005057890 */ /* 0x000fc8000fffe0ff */
[----:B------:R-:W-:Y:S01]  /*0540*/  ULEA UR5, UR10, UR5, 0x18 ;  /* 0x000000050a057291 */ /* 0x000fe2000f8ec0ff */
[C---:B-1----:R-:W-:Y:S02]  /*0550*/  SHF.L.U32 R34, R78.reuse, 0x1, RZ ;  /* 0x000000014e227819 */ /* 0x042fe400000006ff */
[----:B------:R-:W-:Y:S02]  /*0560*/  SHF.L.U32 R35, R78, 0x5, RZ ;  /* 0x000000054e237819 */ /* 0x000fe400000006ff */
[----:B------:R-:W-:Y:S02]  /*0570*/  LOP3.LUT R34, R34, 0x7e0, RZ, 0xc0, !PT ;  /* 0x000007e022227812 */ /* 0x000fe400078ec0ff */
[----:B------:R-:W-:Y:S02]  /*0580*/  LOP3.LUT R35, R35, 0x1e0, RZ, 0xc0, !PT ;  /* 0x000001e023237812 */ /* 0x000fe400078ec0ff */
[----:B------:R-:W-:Y:S02]  /*0590*/  IADD3 R80, PT, PT, R34, UR13, RZ ;  /* 0x0000000d22507c10 */ /* 0x000fe4000fffe0ff */
[----:B------:R-:W-:Y:S01]  /*05a0*/  IADD3 R82, PT, PT, R35, UR5, RZ ;  /* 0x0000000523527c10 */ /* 0x000fe2000fffe0ff */
[----:B--2---:R0:W-:Y:S04]  /*05b0*/  STS [R32+UR13], R24 ;  /* 0x0000001820007988 */ /* 0x0041e8000800080d */
[----:B------:R0:W-:Y:S04]  /*05c0*/  STS [R32+UR13+0x200], R25 ;  /* 0x0002001920007988 */ /* 0x0001e8000800080d */
[----:B------:R0:W-:Y:S04]  /*05d0*/  STS [R32+UR13+0x400], R26 ;  /* 0x0004001a20007988 */ /* 0x0001e8000800080d */
[----:B------:R0:W-:Y:S04]  /*05e0*/  STS [R32+UR13+0x600], R27 ;  /* 0x0006001b20007988 */ /* 0x0001e8000800080d */
[----:B---3--:R0:W-:Y:S01]  /*05f0*/  STS.128 [R33+UR5], R28 ;  /* 0x0000001c21007988 */ /* 0x0081e20008000c05 */
[----:B------:R-:W-:Y:S01]  /*0600*/  UMOV UR5, 0x10 ;  /* 0x0000001000057882 */ /* 0x000fe20000000000 */
[----:B------:R-:W-:Y:S06]  /*0610*/  BAR.SYNC.DEFER_BLOCKING 0x0 ;  /* 0x0000000000007b1d */ /* 0x000fec0000010000 */
.L_x_1:
[----:B0-----:R-:W-:Y:S04]  /*0620*/  LDS.128 R24, [R80+UR5+-0x10] ;  /* 0xfffff00550187984 */ /* 0x001fe80008000c00 */
[----:B------:R-:W0:Y:S04]  /*0630*/  LDS.128 R28, [R82+UR5+-0x10] ;  /* 0xfffff005521c7984 */ /* 0x000e280008000c00 */
[----:B------:R-:W1:Y:S04]  /*0640*/  LDS.128 R32, [R82+UR5] ;  /* 0x0000000552207984 */ /* 0x000e680008000c00 */
[----:B------:R-:W2:Y:S01]  /*0650*/  LDS.128 R36, [R80+UR5] ;  /* 0x0000000550247984 */ /* 0x000ea20008000c00 */
[----:B------:R-:W-:-:S04]  /*0660*/  UIADD3 UR5, UPT, UPT, UR5, 0x200, URZ ;  /* 0x0000020005057890 */ /* 0x000fc8000fffe0ff */
[----:B------:R-:W-:Y:S01]  /*0670*/  UISETP.NE.AND UP0, UPT, UR5, 0x1010, UPT ;  /* 0x000010100500788c */ /* 0x000fe2000bf05270 */
[C---:B0-----:R-:W-:Y:S01]  /*0680*/  FFMA R85, R24.reuse, R28, R85 ;  /* 0x0000001c18557223 */ /* 0x041fe20000000055 */
[C---:B------:R-:W-:Y:S01]  /*0690*/  FFMA R74, R24.reuse, R29, R74 ;  /* 0x0000001d184a7223 */ /* 0x040fe2000000004a */
[C---:B------:R-:W-:Y:S01]  /*06a0*/  FFMA R83, R24.reuse, R30, R83 ;  /* 0x0000001e18537223 */ /* 0x040fe20000000053 */
[C---:B------:R-:W-:Y:S01]  /*06b0*/  FFMA R72, R24.reuse, R31, R72 ;  /* 0x0000001f18487223 */ /* 0x040fe20000000048 */
[C---:B-1----:R-:W-:Y:S01]  /*06c0*/  FFMA R81, R24.reuse, R32, R81 ;  /* 0x0000002018517223 */ /* 0x042fe20000000051 */
[C---:B------:R-:W-:Y:S01]  /*06d0*/  FFMA R70, R24.reuse, R33, R70 ;  /* 0x0000002118467223 */ /* 0x040fe20000000046 */
[C---:B------:R-:W-:Y:S01]  /*06e0*/  FFMA R79, R24.reuse, R34, R79 ;  /* 0x00000022184f7223 */ /* 0x040fe2000000004f */
[----:B------:R-:W-:Y:S01]  /*06f0*/  FFMA R68, R24, R35, R68 ;  /* 0x0000002318447223 */ /* 0x000fe20000000044 */
[----:B------:R-:W-:Y:S01]  /*0700*/  FFMA R75, R28, R25, R75 ;  /* 0x000000191c4b7223 */ /* 0x000fe2000000004b */
[C---:B------:R-:W-:Y:S01]  /*0710*/  FFMA R66, R25.reuse, R29, R66 ;  /* 0x0000001d19427223 */ /* 0x040fe20000000042 */
[C---:B------:R-:W-:Y:S01]  /*0720*/  FFMA R77, R25.reuse, R30, R77 ;  /* 0x0000001e194d7223 */ /* 0x040fe2000000004d */
[C---:B------:R-:W-:Y:S01]  /*0730*/  FFMA R64, R25.reuse, R31, R64 ;  /* 0x0000001f19407223 */ /* 0x040fe20000000040 */
[----:B------:R-:W-:Y:S01]  /*0740*/  FFMA R71, R32, R25, R71 ;  /* 0x0000001920477223 */ /* 0x000fe20000000047 */
[C---:B------:R-:W-:Y:S01]  /*0750*/  FFMA R62, R25.reuse, R33, R62 ;  /* 0x00000021193e7223 */ /* 0x040fe2000000003e */
[C---:B------:R-:W-:Y:S01]  /*0760*/  FFMA R73, R25.reuse, R34, R73 ;  /* 0x0000002219497223 */ /* 0x040fe20000000049 */
[----:B------:R-:W-:Y:S01]  /*0770*/  FFMA R60, R25, R35, R60 ;  /* 0x00000023193c7223 */ /* 0x000fe2000000003c */
        /* <DEDUP_REMOVED lines=16> */
[C---:B--2---:R-:W-:Y:S01]  /*0880*/  FFMA R51, R36.reuse, R28, R51 ;  /* 0x0000001c24337223 */ /* 0x044fe20000000033 */
[C---:B------:R-:W-:Y:S01]  /*0890*/  FFMA R44, R36.reuse, R29, R44 ;  /* 0x0000001d242c7223 */ /* 0x040fe2000000002c */
[C---:B------:R-:W-:Y:S01]  /*08a0*/  FFMA R49, R36.reuse, R30, R49 ;  /* 0x0000001e24317223 */ /* 0x040fe20000000031 */
[C---:B------:R-:W-:Y:S01]  /*08b0*/  FFMA R42, R36.reuse, R31, R42 ;  /* 0x0000001f242a7223 */ /* 0x040fe2000000002a */
[C---:B------:R-:W-:Y:S01]  /*08c0*/  FFMA R47, R36.reuse, R32, R47 ;  /* 0x00000020242f7223 */ /* 0x040fe2000000002f */
        /* <DEDUP_REMOVED lines=27> */
[----:B------:R-:W-:Y:S06]  /*0a80*/  BRA.U UP0, `(.L_x_1) ;  /* 0xfffffff900e47547 */ /* 0x000fec000b83ffff */
[----:B------:R-:W-:Y:S01]  /*0a90*/  BAR.SYNC.DEFER_BLOCKING 0x0 ;  /* 0x0000000000007b1d */ /* 0x000fe20000010000 */
[----:B------:R-:W-:Y:S02]  /*0aa0*/  UIADD3 UR11, UP0, UPT, UR11, 0x20, URZ ;  /* 0x000000200b0b7890 */ /* 0x000fe4000ff1e0ff */
[----:B------:R-:W-:Y:S02]  /*0ab0*/  UIADD3 UR4, UPT, UPT, UR4, 0x8, URZ ;  /* 0x0000000804047890 */ /* 0x000fe4000fffe0ff */
[----:B------:R-:W-:Y:S02]  /*0ac0*/  UIADD3.X UR12, UPT, UPT, URZ, UR12, URZ, UP0, !UPT ;  /* 0x0000000cff0c7290 */ /* 0x000fe400087fe4ff */
[----:B------:R-:W-:Y:S02]  /*0ad0*/  UISETP.GE.U32.AND UP0, UPT, UR4, UR17, UPT ;  /* 0x000000110400728c */ /* 0x000fe4000bf06070 */
[----:B------:R-:W-:-:S04]  /*0ae0*/  USHF.L.U32 UR5, UR16, 0x3, URZ ;  /* 0x0000000310057899 */ /* 0x000fc800080006ff */
[----:B------:R-:W-:-:S03]  /*0af0*/  UIMAD.WIDE UR6, UR5, 0x4, UR6 ;  /* 0x00000004050678a5 */ /* 0x000fc6000f8e0206 */
[----:B------:R-:W-:Y:S09]  /*0b00*/  BRA.U !UP0, `(.L_x_2) ;  /* 0xfffffff908247547 */ /* 0x000ff2000b83ffff */
.L_x_0:
[----:B------:R-:W0:Y:S01]  /*0b10*/  S2R R25, SR_TID.X ;  /* 0x0000000000197919 */ /* 0x000e220000002100 */
[----:B------:R-:W-:Y:S01]  /*0b20*/  MOV R33, 0x4 ;  /* 0x0000000400217802 */ /* 0x000fe20000000f00 */
[----:B------:R-:W2:Y:S01]  /*0b30*/  LDCU UR4, c[0x0][0x3a0] ;  /* 0x00007400ff0477ac */ /* 0x000ea20008000800 */
[----:B------:R-:W3:Y:S01]  /*0b40*/  LDCU UR5, c[0x0][0x38c] ;  /* 0x00007180ff0577ac */ /* 0x000ee20008000800 */
[----:B0-----:R-:W-:Y:S02]  /*0b50*/  SHF.R.U32.HI R24, RZ, 0x4, R25 ;  /* 0x00000004ff187819 */ /* 0x001fe40000011619 */
[----:B------:R-:W-:-:S03]  /*0b60*/  SHF.L.U32 R25, R25, 0x3, RZ ;  /* 0x0000000319197819 */ /* 0x000fc600000006ff */
[----:B------:R-:W-:Y:S01]  /*0b70*/  IMAD R24, R24, UR16, RZ ;  /* 0x0000001018187c24 */ /* 0x000fe2000f8e02ff */
[----:B------:R-:W-:-:S04]  /*0b80*/  LOP3.LUT R25, R25, 0x78, RZ, 0xc0, !PT ;  /* 0x0000007819197812 */ /* 0x000fc800078ec0ff */
[----:B------:R-:W-:-:S05]  /*0b90*/  LEA R34, R24, R25, 0x3 ;  /* 0x0000001918227211 */ /* 0x000fca00078e18ff */
[----:B------:R-:W-:-:S05]  /*0ba0*/  IMAD.WIDE.U32 R32, R34, R33, UR8 ;  /* 0x0000000822207e25 */ /* 0x000fca000f8e0021 */
[----:B-1----:R-:W2:Y:S04]  /*0bb0*/  LDG.E.128 R24, desc[UR14][R32.64+0x10] ;  /* 0x0000100e20187981 */ /* 0x002ea8000c1e1d00 */
[----:B------:R-:W4:Y:S01]  /*0bc0*/  LDG.E.128 R28, desc[UR14][R32.64] ;  /* 0x0000000e201c7981 */ /* 0x000f22000c1e1d00 */
[----:B------:R-:W-:Y:S02]  /*0bd0*/  MOV R35, 0x4 ;  /* 0x0000000400237802 */ /* 0x000fe40000000f00 */
[----:B------:R-:W-:Y:S02]  /*0be0*/  MOV R39, 0x4 ;  /* 0x0000000400277802 */ /* 0x000fe40000000f00 */
[----:B------:R-:W-:Y:S01]  /*0bf0*/  MOV R37, 0x4 ;  /* 0x0000000400257802 */ /* 0x000fe20000000f00 */
[----:B--2---:R-:W-:Y:S01]  /*0c00*/  FMUL R25, R25, UR4 ;  /* 0x0000000419197c20 */ /* 0x004fe20008400000 */
[----:B------:R-:W-:Y:S01]  /*0c10*/  FMUL R24, R24, UR4 ;  /* 0x0000000418187c20 */ /* 0x000fe20008400000 */
[----:B------:R-:W-:Y:S01]  /*0c20*/  FMUL R26, R26, UR4 ;  /* 0x000000041a1a7c20 */ /* 0x000fe20008400000 */
[----:B----4-:R-:W-:Y:S01]  /*0c30*/  FMUL R31, R31, UR4 ;  /* 0x000000041f1f7c20 */ /* 0x010fe20008400000 */
[----:B---3--:R-:W-:Y:S01]  /*0c40*/  FFMA R25, R70, UR5, R25 ;  /* 0x0000000546197c23 */ /* 0x008fe20008000019 */
[----:B------:R-:W-:Y:S01]  /*0c50*/  IADD3 R70, PT, PT, R34, UR16, RZ ;  /* 0x0000001022467c10 */ /* 0x000fe2000fffe0ff */
[----:B------:R-:W-:Y:S01]  /*0c60*/  FMUL R28, R28, UR4 ;  /* 0x000000041c1c7c20 */ /* 0x000fe20008400000 */
[----:B------:R-:W-:Y:S01]  /*0c70*/  FMUL R29, R29, UR4 ;  /* 0x000000041d1d7c20 */ /* 0x000fe20008400000 */
[----:B------:R-:W-:Y:S01]  /*0c80*/  FMUL R30, R30, UR4 ;  /* 0x000000041e1e7c20 */ /* 0x000fe20008400000 */
[----:B------:R-:W-:Y:S01]  /*0c90*/  FMUL R27, R27, UR4 ;  /* 0x000000041b1b7c20 */ /* 0x000fe20008400000 */
[----:B------:R-:W-:Y:S01]  /*0ca0*/  FFMA R31, R72, UR5, R31 ;  /* 0x00000005481f7c23 */ /* 0x000fe2000800001f */
[C---:B------:R-:W-:Y:S01]  /*0cb0*/  IADD3 R72, PT, PT, R70.reuse, 0x2, RZ ;  /* 0x0000000246487810 */ /* 0x040fe20007ffe0ff */
[----:B------:R-:W-:Y:S01]  /*0cc0*/  FFMA R28, R85, UR5, R28 ;  /* 0x00000005551c7c23 */ /* 0x000fe2000800001c */
[----:B------:R-:W-:Y:S01]  /*0cd0*/  IADD3 R36, PT, PT, R70, 0x3, RZ ;  /* 0x0000000346247810 */ /* 0x000fe20007ffe0ff */
[----:B------:R-:W-:Y:S01]  /*0ce0*/  FFMA R29, R74, UR5, R29 ;  /* 0x000000054a1d7c23 */ /* 0x000fe2000800001d */
[----:B------:R-:W-:Y:S01]  /*0cf0*/  FFMA R30, R83, UR5, R30 ;  /* 0x00000005531e7c23 */ /* 0x000fe2000800001e */
[----:B------:R-:W-:Y:S01]  /*0d00*/  FFMA R24, R81, UR5, R24 ;  /* 0x0000000551187c23 */ /* 0x000fe20008000018 */
[----:B------:R-:W-:Y:S01]  /*0d10*/  FFMA R26, R79, UR5, R26 ;  /* 0x000000054f1a7c23 */ /* 0x000fe2000800001a */
[----:B------:R-:W-:Y:S01]  /*0d20*/  FFMA R27, R68, UR5, R27 ;  /* 0x00000005441b7c23 */ /* 0x000fe2000800001b */
[----:B------:R-:W-:Y:S01]  /*0d30*/  MOV R79, 0x4 ;  /* 0x00000004004f7802 */ /* 0x000fe20000000f00 */
[C---:B------:R-:W-:Y:S01]  /*0d40*/  IMAD.WIDE.U32 R34, R70.reuse, R35, UR8 ;  /* 0x0000000846227e25 */ /* 0x040fe2000f8e0023 */
[----:B------:R-:W-:Y:S01]  /*0d50*/  IADD3 R78, PT, PT, R70, 0x1, RZ ;  /* 0x00000001464e7810 */ /* 0x000fe20007ffe0ff */
[----:B------:R0:W-:Y:S02]  /*0d60*/  STG.E.128 desc[UR14][R32.64], R28 ;  /* 0x0000001c20007986 */ /* 0x0001e4000c101d0e */
[----:B------:R-:W-:-:S02]  /*0d70*/  IMAD.WIDE.U32 R38, R72, R39, UR8 ;  /* 0x0000000848267e25 */ /* 0x000fc4000f8e0027 */
[----:B------:R1:W-:Y:S02]  /*0d80*/  STG.E.128 desc[UR14][R32.64+0x10], R24 ;  /* 0x0000101820007986 */ /* 0x0003e4000c101d0e */
[----:B------:R-:W-:Y:S02]  /*0d90*/  IMAD.WIDE.U32 R36, R36, R37, UR8 ;  /* 0x0000000824247e25 */ /* 0x000fe4000f8e0025 */
[----:B------:R2:W3:Y:S02]  /*0da0*/  LDG.E R38, desc[UR14][R38.64] ;  /* 0x0000000e26267981 */ /* 0x0004e4000c1e1900 */
[----:B------:R-:W-:Y:S02]  /*0db0*/  IMAD.WIDE.U32 R78, R78, R79, UR8 ;  /* 0x000000084e4e7e25 */ /* 0x000fe4000f8e004f */
[----:B------:R4:W5:Y:S04]  /*0dc0*/  LDG.E R36, desc[UR14][R36.64] ;  /* 0x0000000e24247981 */ /* 0x000968000c1e1900 */
[----:B------:R-:W5:Y:S04]  /*0dd0*/  LDG.E R78, desc[UR14][R78.64] ;  /* 0x0000000e4e4e7981 */ /* 0x000f68000c1e1900 */
[----:B0-----:R-:W5:Y:S01]  /*0de0*/  LDG.E R28, desc[UR14][R34.64] ;  /* 0x0000000e221c7981 */ /* 0x001f62000c1e1900 */
[----:B--2---:R-:W-:-:S02]  /*0df0*/  MOV R39, 0x4 ;  /* 0x0000000400277802 */ /* 0x004fc40000000f00 */
[C---:B------:R-:W-:Y:S02]  /*0e00*/  IADD3 R74, PT, PT, R70.reuse, 0x5, RZ ;  /* 0x00000005464a7810 */ /* 0x040fe40007ffe0ff */
[----:B----4-:R-:W-:Y:S02]  /*0e10*/  MOV R37, 0x4 ;  /* 0x0000000400257802 */ /* 0x010fe40000000f00 */
[----:B-1----:R-:W-:Y:S02]  /*0e20*/  MOV R33, 0x4 ;  /* 0x0000000400217802 */ /* 0x002fe40000000f00 */
[----:B------:R-:W-:-:S05]  /*0e30*/  IADD3 R32, PT, PT, R70, 0x4, RZ ;  /* 0x0000000446207810 */ /* 0x000fca0007ffe0ff */
[----:B------:R-:W-:-:S04]  /*0e40*/  IMAD.WIDE.U32 R32, R32, R33, UR8 ;  /* 0x0000000820207e25 */ /* 0x000fc8000f8e0021 */
[----:B---3--:R-:W-:Y:S01]  /*0e50*/  FMUL R30, R38, UR4 ;  /* 0x00000004261e7c20 */ /* 0x008fe20008400000 */
[----:B------:R-:W-:Y:S01]  /*0e60*/  IADD3 R38, PT, PT, R70, 0x6, RZ ;  /* 0x0000000646267810 */ /* 0x000fe20007ffe0ff */
[----:B-----5:R-:W-:Y:S01]  /*0e70*/  FMUL R31, R36, UR4 ;  /* 0x00000004241f7c20 */ /* 0x020fe20008400000 */
[----:B------:R-:W-:Y:S01]  /*0e80*/  IADD3 R36, PT, PT, R70, 0x7, RZ ;  /* 0x0000000746247810 */ /* 0x000fe20007ffe0ff */
[----:B------:R-:W-:Y:S01]  /*0e90*/  FMUL R28, R28, UR4 ;  /* 0x000000041c1c7c20 */ /* 0x000fe20008400000 */
[----:B------:R-:W-:-:S03]  /*0ea0*/  FMUL R29, R78, UR4 ;  /* 0x000000044e1d7c20 */ /* 0x000fc60008400000 */
[----:B------:R-:W-:Y:S01]  /*0eb0*/  FFMA R28, R75, UR5, R28 ;  /* 0x000000054b1c7c23 */ /* 0x000fe2000800001c */
[----:B------:R-:W-:Y:S01]  /*0ec0*/  MOV R75, 0x4 ;  /* 0x00000004004b7802 */ /* 0x000fe20000000f00 */
[----:B------:R-:W-:Y:S01]  /*0ed0*/  FFMA R29, R66, UR5, R29 ;  /* 0x00000005421d7c23 */ /* 0x000fe2000800001d */
[----:B------:R-:W-:Y:S01]  /*0ee0*/  FFMA R30, R77, UR5, R30 ;  /* 0x000000054d1e7c23 */ /* 0x000fe2000800001e */
[----:B------:R-:W-:Y:S01]  /*0ef0*/  FFMA R31, R64, UR5, R31 ;  /* 0x00000005401f7c23 */ /* 0x000fe2000800001f */
[----:B------:R-:W-:-:S04]  /*0f00*/  IMAD.WIDE.U32 R38, R38, R39, UR8 ;  /* 0x0000000826267e25 */ /* 0x000fc8000f8e0027 */
[----:B------:R-:W-:-:S04]  /*0f10*/  IMAD.WIDE.U32 R74, R74, R75, UR8 ;  /* 0x000000084a4a7e25 */ /* 0x000fc8000f8e004b */
[----:B------:R-:W-:Y:S01]  /*0f20*/  IMAD.WIDE.U32 R36, R36, R37, UR8 ;  /* 0x0000000824247e25 */ /* 0x000fe2000f8e0025 */
[----:B------:R0:W-:Y:S04]  /*0f30*/  STG.E.128 desc[UR14][R34.64], R28 ;  /* 0x0000001c22007986 */ /* 0x0001e8000c101d0e */
[----:B------:R-:W2:Y:S04]  /*0f40*/  LDG.E R74, desc[UR14][R74.64] ;  /* 0x0000000e4a4a7981 */ /* 0x000ea8000c1e1900 */
[----:B------:R-:W3:Y:S04]  /*0f50*/  LDG.E R38, desc[UR14][R38.64] ;  /* 0x0000000e26267981 */ /* 0x000ee8000c1e1900 */
[----:B------:R-:W4:Y:S04]  /*0f60*/  LDG.E R36, desc[UR14][R36.64] ;  /* 0x0000000e24247981 */ /* 0x000f28000c1e1900 */
[----:B------:R-:W5:Y:S01]  /*0f70*/  LDG.E R24, desc[UR14][R32.64] ;  /* 0x0000000e20187981 */ /* 0x000f62000c1e1900 */
[----:B------:R-:W-:-:S02]  /*0f80*/  IADD3 R72, PT, PT, R72, UR16, RZ ;  /* 0x0000001048487c10 */ /* 0x000fc4000fffe0ff */
[----:B0-----:R-:W-:Y:S02]  /*0f90*/  MOV R29, 0x4 ;  /* 0x00000004001d7802 */ /* 0x001fe40000000f00 */
[----:B------:R-:W-:Y:S02]  /*0fa0*/  MOV R35, 0x4 ;  /* 0x0000000400237802 */ /* 0x000fe40000000f00 */
[----:B------:R-:W-:-:S05]  /*0fb0*/  IADD3 R70, PT, PT, R70, UR16, RZ ;  /* 0x0000001046467c10 */ /* 0x000fca000fffe0ff */
[----:B------:R-:W-:-:S04]  /*0fc0*/  IMAD.WIDE.U32 R34, R70, R35, UR8 ;  /* 0x0000000846227e25 */ /* 0x000fc8000f8e0023 */
[----:B--2---:R-:W-:Y:S01]  /*0fd0*/  FMUL R25, R74, UR4 ;  /* 0x000000044a197c20 */ /* 0x004fe20008400000 */
[----:B---3--:R-:W-:Y:S01]  /*0fe0*/  FMUL R26, R38, UR4 ;  /* 0x00000004261a7c20 */ /* 0x008fe20008400000 */
[----:B----4-:R-:W-:Y:S01]  /*0ff0*/  FMUL R27, R36, UR4 ;  /* 0x00000004241b7c20 */ /* 0x010fe20008400000 */
[----:B-----5:R-:W-:Y:S01]  /*1000*/  FMUL R24, R24, UR4 ;  /* 0x0000000418187c20 */ /* 0x020fe20008400000 */
[----:B------:R-:W-:Y:S01]  /*1010*/  FFMA R25, R62, UR5, R25 ;  /* 0x000000053e197c23 */ /* 0x000fe20008000019 */
[----:B------:R-:W-:Y:S01]  /*1020*/  FFMA R26, R73, UR5, R26 ;  /* 0x00000005491a7c23 */ /* 0x000fe2000800001a */
[----:B------:R-:W-:Y:S01]  /*1030*/  FFMA R27, R60, UR5, R27 ;  /* 0x000000053c1b7c23 */ /* 0x000fe2000800001b */
[----:B------:R-:W-:Y:S01]  /*1040*/  FFMA R24, R71, UR5, R24 ;  /* 0x0000000547187c23 */ /* 0x000fe20008000018 */
[----:B------:R-:W-:-:S04]  /*1050*/  IMAD.WIDE.U32 R36, R72, R29, UR8 ;  /* 0x0000000848247e25 */ /* 0x000fc8000f8e001d */
[----:B------:R0:W-:Y:S04]  /*1060*/  STG.E.128 desc[UR14][R32.64], R24 ;  /* 0x0000001820007986 */ /* 0x0001e8000c101d0e */
[----:B------:R-:W2:Y:S04]  /*1070*/  LDG.E R30, desc[UR14][R36.64] ;  /* 0x0000000e241e7981 */ /* 0x000ea8000c1e1900 */
[----:B------:R-:W3:Y:S04]  /*1080*/  LDG.E R31, desc[UR14][R36.64+0x4] ;  /* 0x0000040e241f7981 */ /* 0x000ee8000c1e1900 */
[----:B------:R-:W4:Y:S01]  /*1090*/  LDG.E.64 R28, desc[UR14][R34.64] ;  /* 0x0000000e221c7981 */ /* 0x000f22000c1e1b00 */
[----:B------:R-:W-:-:S02]  /*10a0*/  MOV R39, 0x4 ;  /* 0x0000000400277802 */ /* 0x000fc40000000f00 */
[C---:B0-----:R-:W-:Y:S02]  /*10b0*/  IADD3 R24, PT, PT, R70.reuse, 0x6, RZ ;  /* 0x0000000646187810 */ /* 0x041fe40007ffe0ff */
[----:B------:R-:W-:Y:S02]  /*10c0*/  MOV R33, 0x4 ;  /* 0x0000000400217802 */ /* 0x000fe40000000f00 */
[----:B------:R-:W-:Y:S01]  /*10d0*/  IADD3 R32, PT, PT, R70, 0x4, RZ ;  /* 0x0000000446207810 */ /* 0x000fe20007ffe0ff */
[----:B------:R-:W-:-:S04]  /*10e0*/  IMAD.WIDE.U32 R24, R24, R39, UR8 ;  /* 0x0000000818187e25 */ /* 0x000fc8000f8e0027 */
[----:B------:R-:W-:-:S04]  /*10f0*/  IMAD.WIDE.U32 R32, R32, R33, UR8 ;  /* 0x0000000820207e25 */ /* 0x000fc8000f8e0021 */
[----:B--2---:R-:W-:Y:S01]  /*1100*/  FMUL R30, R30, UR4 ;  /* 0x000000041e1e7c20 */ /* 0x004fe20008400000 */
[----:B---3--:R-:W-:Y:S01]  /*1110*/  FMUL R31, R31, UR4 ;  /* 0x000000041f1f7c20 */ /* 0x008fe20008400000 */
[----:B----4-:R-:W-:Y:S01]  /*1120*/  FMUL R28, R28, UR4 ;  /* 0x000000041c1c7c20 */ /* 0x010fe20008400000 */
[----:B------:R-:W-:Y:S01]  /*1130*/  FMUL R38, R29, UR4 ;  /* 0x000000041d267c20 */ /* 0x000fe20008400000 */
[----:B------:R-:W-:Y:S01]  /*1140*/  FFMA R30, R69, UR5, R30 ;  /* 0x00000005451e7c23 */ /* 0x000fe2000800001e */
[----:B------:R-:W-:Y:S01]  /*1150*/  FFMA R31, R58, UR5, R31 ;  /* 0x000000053a1f7c23 */ /* 0x000fe2000800001f */
[----:B------:R-:W-:Y:S01]  /*1160*/  FFMA R28, R67, UR5, R28 ;  /* 0x00000005431c7c23 */ /* 0x000fe2000800001c */
[----:B------:R-:W-:-:S05]  /*1170*/  FFMA R29, R65, UR5, R38 ;  /* 0x00000005411d7c23 */ /* 0x000fca0008000026 */
[----:B------:R0:W-:Y:S04]  /*1180*/  STG.E.128 desc[UR14][R34.64], R28 ;  /* 0x0000001c22007986 */ /* 0x0001e8000c101d0e */
[----:B------:R-:W2:Y:S04]  /*1190*/  LDG.E R36, desc[UR14][R24.64] ;  /* 0x0000000e18247981 */ /* 0x000ea8000c1e1900 */
[----:B------:R-:W3:Y:S04]  /*11a0*/  LDG.E R37, desc[UR14][R24.64+0x4] ;  /* 0x0000040e18257981 */ /* 0x000ee8000c1e1900 */
[----:B------:R-:W4:Y:S01]  /*11b0*/  LDG.E.64 R26, desc[UR14][R32.64] ;  /* 0x0000000e201a7981 */ /* 0x000f22000c1e1b00 */
[----:B------:R-:W-:-:S04]  /*11c0*/  IADD3 R70, PT, PT, R70, UR16, RZ ;  /* 0x0000001046467c10 */ /* 0x000fc8000fffe0ff */
[C---:B------:R-:W-:Y:S02]  /*11d0*/  IADD3 R60, PT, PT, R70.reuse, 0x3, RZ ;  /* 0x00000003463c7810 */ /* 0x040fe40007ffe0ff */
[----:B0-----:R-:W-:Y:S02]  /*11e0*/  MOV R31, 0x4 ;  /* 0x00000004001f7802 */ /* 0x001fe40000000f00 */
[----:B------:R-:W-:Y:S02]  /*11f0*/  MOV R29, 0x4 ;  /* 0x00000004001d7802 */ /* 0x000fe40000000f00 */
[----:B------:R-:W-:Y:S02]  /*1200*/  IADD3 R28, PT, PT, R70, 0x1, RZ ;  /* 0x00000001461c7810 */ /* 0x000fe40007ffe0ff */
[----:B------:R-:W-:-:S05]  /*1210*/  MOV R35, 0x4 ;  /* 0x0000000400237802 */ /* 0x000fca0000000f00 */
[----:B------:R-:W-:-:S04]  /*1220*/  IMAD.WIDE.U32 R34, R70, R35, UR8 ;  /* 0x0000000846227e25 */ /* 0x000fc8000f8e0023 */
[----:B--2---:R-:W-:Y:S01]  /*1230*/  FMUL R38, R36, UR4 ;  /* 0x0000000424267c20 */ /* 0x004fe20008400000 */
[----:B---3--:R-:W-:Y:S01]  /*1240*/  FMUL R39, R37, UR4 ;  /* 0x0000000425277c20 */ /* 0x008fe20008400000 */
[----:B----4-:R-:W-:Y:S01]  /*1250*/  FMUL R36, R26, UR4 ;  /* 0x000000041a247c20 */ /* 0x010fe20008400000 */
[----:B------:R-:W-:Y:S01]  /*1260*/  FMUL R37, R27, UR4 ;  /* 0x000000041b257c20 */ /* 0x000fe20008400000 */
[----:B------:R-:W-:Y:S01]  /*1270*/  FFMA R26, R63, UR5, R38 ;  /* 0x000000053f1a7c23 */ /* 0x000fe20008000026 */
[----:B------:R-:W-:Y:S01]  /*1280*/  FFMA R27, R56, UR5, R39 ;  /* 0x00000005381b7c23 */ /* 0x000fe20008000027 */
[----:B------:R-:W-:Y:S01]  /*1290*/  MOV R39, 0x4 ;  /* 0x0000000400277802 */ /* 0x000fe20000000f00 */
[----:B------:R-:W-:Y:S01]  /*12a0*/  FFMA R24, R61, UR5, R36 ;  /* 0x000000053d187c23 */ /* 0x000fe20008000024 */
[----:B------:R-:W-:Y:S01]  /*12b0*/  IADD3 R38, PT, PT, R70, 0x2, RZ ;  /* 0x0000000246267810 */ /* 0x000fe20007ffe0ff */
[----:B------:R-:W-:Y:S01]  /*12c0*/  FFMA R25, R54, UR5, R37 ;  /* 0x0000000536197c23 */ /* 0x000fe20008000025 */
[----:B------:R-:W-:-:S04]  /*12d0*/  IMAD.WIDE.U32 R60, R60, R31, UR8 ;  /* 0x000000083c3c7e25 */ /* 0x000fc8000f8e001f */
[----:B------:R-:W-:Y:S01]  /*12e0*/  IMAD.WIDE.U32 R36, R28, R29, UR8 ;  /* 0x000000081c247e25 */ /* 0x000fe2000f8e001d */
[----:B------:R0:W-:Y:S03]  /*12f0*/  STG.E.128 desc[UR14][R32.64], R24 ;  /* 0x0000001820007986 */ /* 0x0001e6000c101d0e */
[----:B------:R-:W-:Y:S01]  /*1300*/  IMAD.WIDE.U32 R38, R38, R39, UR8 ;  /* 0x0000000826267e25 */ /* 0x000fe2000f8e0027 */
[----:B------:R-:W2:Y:S04]  /*1310*/  LDG.E R60, desc[UR14][R60.64] ;  /* 0x0000000e3c3c7981 */ /* 0x000ea8000c1e1900 */
[----:B------:R1:W3:Y:S04]  /*1320*/  LDG.E R36, desc[UR14][R36.64] ;  /* 0x0000000e24247981 */ /* 0x0002e8000c1e1900 */
[----:B------:R4:W5:Y:S04]  /*1330*/  LDG.E R38, desc[UR14][R38.64] ;  /* 0x0000000e26267981 */ /* 0x000968000c1e1900 */
[----:B------:R-:W5:Y:S01]  /*1340*/  LDG.E R28, desc[UR14][R34.64] ;  /* 0x0000000e221c7981 */ /* 0x000f62000c1e1900 */
[----:B0-----:R-:W-:-:S02]  /*1350*/  MOV R27, 0x4 ;  /* 0x00000004001b7802 */ /* 0x001fc40000000f00 */
[----:B-1----:R-:W-:Y:S02]  /*1360*/  MOV R37, 0x4 ;  /* 0x0000000400257802 */ /* 0x002fe40000000f00 */
[----:B----4-:R-:W-:Y:S02]  /*1370*/  MOV R39, 0x4 ;  /* 0x0000000400277802 */ /* 0x010fe40000000f00 */
[----:B------:R-:W-:Y:S02]  /*1380*/  IADD3 R26, PT, PT, R70, 0x5, RZ ;  /* 0x00000005461a7810 */ /* 0x000fe40007ffe0ff */
[----:B------:R-:W-:-:S03]  /*1390*/  MOV R33, 0x4 ;  /* 0x0000000400217802 */ /* 0x000fc60000000f00 */
[----:B------:R-:W-:-:S04]  /*13a0*/  IMAD.WIDE.U32 R26, R26, R27, UR8 ;  /* 0x000000081a1a7e25 */ /* 0x000fc8000f8e001b */
[----:B--2---:R-:W-:Y:S01]  /*13b0*/  FMUL R31, R60, UR4 ;  /* 0x000000043c1f7c20 */ /* 0x004fe20008400000 */
[----:B---3--:R-:W-:-:S03]  /*13c0*/  FMUL R29, R36, UR4 ;  /* 0x00000004241d7c20 */ /* 0x008fc60008400000 */
[----:B------:R-:W-:Y:S01]  /*13d0*/  FFMA R31, R50, UR5, R31 ;  /* 0x00000005321f7c23 */ /* 0x000fe2000800001f */
[----:B------:R-:W-:Y:S01]  /*13e0*/  IADD3 R36, PT, PT, R70, 0x7, RZ ;  /* 0x0000000746247810 */ /* 0x000fe20007ffe0ff */
[----:B-----5:R-:W-:Y:S01]  /*13f0*/  FMUL R30, R38, UR4 ;  /* 0x00000004261e7c20 */ /* 0x020fe20008400000 */
[C---:B------:R-:W-:Y:S02]  /*1400*/  IADD3 R38, PT, PT, R70.reuse, 0x6, RZ ;  /* 0x0000000646267810 */ /* 0x040fe40007ffe0ff */
[----:B------:R-:W-:Y:S01]  /*1410*/  IADD3 R50, PT, PT, R70, 0x4, RZ ;  /* 0x0000000446327810 */ /* 0x000fe20007ffe0ff */
[----:B------:R-:W-:Y:S01]  /*1420*/  FMUL R28, R28, UR4 ;  /* 0x000000041c1c7c20 */ /* 0x000fe20008400000 */
[----:B------:R-:W-:Y:S01]  /*1430*/  FFMA R29, R52, UR5, R29 ;  /* 0x00000005341d7c23 */ /* 0x000fe2000800001d */
[----:B------:R-:W-:Y:S01]  /*1440*/  FFMA R30, R59, UR5, R30 ;  /* 0x000000053b1e7c23 */ /* 0x000fe2000800001e */
[----:B------:R-:W-:-:S04]  /*1450*/  IMAD.WIDE.U32 R38, R38, R39, UR8 ;  /* 0x0000000826267e25 */ /* 0x000fc8000f8e0027 */
[----:B------:R-:W-:Y:S01]  /*1460*/  FFMA R28, R57, UR5, R28 ;  /* 0x00000005391c7c23 */ /* 0x000fe2000800001c */
[----:B------:R-:W-:-:S04]  /*1470*/  IMAD.WIDE.U32 R36, R36, R37, UR8 ;  /* 0x0000000824247e25 */ /* 0x000fc8000f8e0025 */
[----:B------:R-:W-:Y:S01]  /*1480*/  IMAD.WIDE.U32 R32, R50, R33, UR8 ;  /* 0x0000000832207e25 */ /* 0x000fe2000f8e0021 */
[----:B------:R0:W-:Y:S04]  /*1490*/  STG.E.128 desc[UR14][R34.64], R28 ;  /* 0x0000001c22007986 */ /* 0x0001e8000c101d0e */
[----:B------:R-:W2:Y:S04]  /*14a0*/  LDG.E R26, desc[UR14][R26.64] ;  /* 0x0000000e1a1a7981 */ /* 0x000ea8000c1e1900 */
[----:B------:R-:W3:Y:S04]  /*14b0*/  LDG.E R38, desc[UR14][R38.64] ;  /* 0x0000000e26267981 */ /* 0x000ee8000c1e1900 */
[----:B------:R-:W4:Y:S04]  /*14c0*/  LDG.E R36, desc[UR14][R36.64] ;  /* 0x0000000e24247981 */ /* 0x000f28000c1e1900 */
[----:B------:R-:W5:Y:S01]  /*14d0*/  LDG.E R24, desc[UR14][R32.64] ;  /* 0x0000000e20187981 */ /* 0x000f62000c1e1900 */
[----:B------:R-:W-:-:S02]  /*14e0*/  MOV R59, 0x4 ;  /* 0x00000004003b7802 */ /* 0x000fc40000000f00 */
[----:B------:R-:W-:-:S05]  /*14f0*/  IADD3 R70, PT, PT, R70, UR16, RZ ;  /* 0x0000001046467c10 */ /* 0x000fca000fffe0ff */
[----:B0-----:R-:W-:-:S04]  /*1500*/  IMAD.WIDE.U32 R34, R70, R59, UR8 ;  /* 0x0000000846227e25 */ /* 0x001fc8000f8e003b */
[----:B--2---:R-:W-:Y:S01]  /*1510*/  FMUL R25, R26, UR4 ;  /* 0x000000041a197c20 */ /* 0x004fe20008400000 */
[----:B---3--:R-:W-:Y:S01]  /*1520*/  FMUL R52, R38, UR4 ;  /* 0x0000000426347c20 */ /* 0x008fe20008400000 */
[----:B----4-:R-:W-:Y:S01]  /*1530*/  FMUL R57, R36, UR4 ;  /* 0x0000000424397c20 */ /* 0x010fe20008400000 */
[----:B-----5:R-:W-:Y:S01]  /*1540*/  FMUL R24, R24, UR4 ;  /* 0x0000000418187c20 */ /* 0x020fe20008400000 */
[----:B------:R-:W-:Y:S01]  /*1550*/  FFMA R25, R48, UR5, R25 ;  /* 0x0000000530197c23 */ /* 0x000fe20008000019 */
[----:B------:R-:W-:Y:S01]  /*1560*/  FFMA R26, R55, UR5, R52 ;  /* 0x00000005371a7c23 */ /* 0x000fe20008000034 */
[----:B------:R-:W-:Y:S01]  /*1570*/  FFMA R27, R46, UR5, R57 ;  /* 0x000000052e1b7c23 */ /* 0x000fe20008000039 */
[----:B------:R-:W-:-:S05]  /*1580*/  FFMA R24, R53, UR5, R24 ;  /* 0x0000000535187c23 */ /* 0x000fca0008000018 */
[----:B------:R0:W-:Y:S04]  /*1590*/  STG.E.128 desc[UR14][R32.64], R24 ;  /* 0x0000001820007986 */ /* 0x0001e8000c101d0e */
[----:B------:R-:W2:Y:S01]  /*15a0*/  LDG.E.128 R28, desc[UR14][R34.64] ;  /* 0x0000000e221c7981 */ /* 0x000ea2000c1e1d00 */
[----:B------:R-:W-:Y:S02]  /*15b0*/  MOV R37, 0x4 ;  /* 0x0000000400257802 */ /* 0x000fe40000000f00 */
[----:B------:R-:W-:-:S05]  /*15c0*/  IADD3 R50, PT, PT, R50, UR16, RZ ;  /* 0x0000001032327c10 */ /* 0x000fca000fffe0ff */
[----:B0-----:R-:W-:-:S04]  /*15d0*/  IMAD.WIDE.U32 R32, R50, R37, UR8 ;  /* 0x0000000832207e25 */ /* 0x001fc8000f8e0025 */
[----:B--2---:R-:W-:Y:S01]  /*15e0*/  FMUL R28, R28, UR4 ;  /* 0x000000041c1c7c20 */ /* 0x004fe20008400000 */
[----:B------:R-:W-:Y:S01]  /*15f0*/  FMUL R29, R29, UR4 ;  /* 0x000000041d1d7c20 */ /* 0x000fe20008400000 */
[----:B------:R-:W-:Y:S01]  /*1600*/  FMUL R30, R30, UR4 ;  /* 0x000000041e1e7c20 */ /* 0x000fe20008400000 */
[----:B------:R-:W-:Y:S01]  /*1610*/  FMUL R31, R31, UR4 ;  /* 0x000000041f1f7c20 */ /* 0x000fe20008400000 */
[----:B------:R-:W-:Y:S01]  /*1620*/  FFMA R28, R51, UR5, R28 ;  /* 0x00000005331c7c23 */ /* 0x000fe2000800001c */
[----:B------:R-:W-:Y:S01]  /*1630*/  FFMA R29, R44, UR5, R29 ;  /* 0x000000052c1d7c23 */ /* 0x000fe2000800001d */
[----:B------:R-:W-:Y:S01]  /*1640*/  FFMA R30, R49, UR5, R30 ;  /* 0x00000005311e7c23 */ /* 0x000fe2000800001e */
[----:B------:R-:W-:-:S05]  /*1650*/  FFMA R31, R42, UR5, R31 ;  /* 0x000000052a1f7c23 */ /* 0x000fca000800001f */
[----:B------:R0:W-:Y:S04]  /*1660*/  STG.E.128 desc[UR14][R34.64], R28 ;  /* 0x0000001c22007986 */ /* 0x0001e8000c101d0e */
[----:B------:R-:W2:Y:S01]  /*1670*/  LDG.E.128 R24, desc[UR14][R32.64] ;  /* 0x0000000e20187981 */ /* 0x000ea2000c1e1d00 */
[----:B------:R-:W-:Y:S02]  /*1680*/  IADD3 R70, PT, PT, R70, UR16, RZ ;  /* 0x0000001046467c10 */ /* 0x000fe4000fffe0ff */
[----:B------:R-:W-:Y:S02]  /*1690*/  MOV R39, 0x4 ;  /* 0x0000000400277802 */ /* 0x000fe40000000f00 */
[C---:B------:R-:W-:Y:S02]  /*16a0*/  IADD3 R36, PT, PT, R70.reuse, 0x1, RZ ;  /* 0x0000000146247810 */ /* 0x040fe40007ffe0ff */
[----:B------:R-:W-:-:S02]  /*16b0*/  IADD3 R42, PT, PT, R70, 0x2, RZ ;  /* 0x00000002462a7810 */ /* 0x000fc40007ffe0ff */
[----:B------:R-:W-:Y:S02]  /*16c0*/  IADD3 R44, PT, PT, R70, 0x3, RZ ;  /* 0x00000003462c7810 */ /* 0x000fe40007ffe0ff */
[----:B0-----:R-:W-:Y:S01]  /*16d0*/  MOV R35, 0x4 ;  /* 0x0000000400237802 */ /* 0x001fe20000000f00 */
[----:B------:R-:W-:-:S04]  /*16e0*/  IMAD.WIDE.U32 R36, R36, R37, UR8 ;  /* 0x0000000824247e25 */ /* 0x000fc8000f8e0025 */
[----:B------:R-:W-:-:S04]  /*16f0*/  IMAD.WIDE.U32 R34, R70, R35, UR8 ;  /* 0x0000000846227e25 */ /* 0x000fc8000f8e0023 */
[----:B------:R-:W-:-:S04]  /*1700*/  IMAD.WIDE.U32 R38, R42, R39, UR8 ;  /* 0x000000082a267e25 */ /* 0x000fc8000f8e0027 */
[----:B--2---:R-:W-:Y:S01]  /*1710*/  FMUL R24, R24, UR4 ;  /* 0x0000000418187c20 */ /* 0x004fe20008400000 */
[----:B------:R-:W-:Y:S01]  /*1720*/  FMUL R25, R25, UR4 ;  /* 0x0000000419197c20 */ /* 0x000fe20008400000 */
[----:B------:R-:W-:Y:S01]  /*1730*/  FMUL R26, R26, UR4 ;  /* 0x000000041a1a7c20 */ /* 0x000fe20008400000 */
[----:B------:R-:W-:Y:S01]  /*1740*/  FMUL R27, R27, UR4 ;  /* 0x000000041b1b7c20 */ /* 0x000fe20008400000 */
[----:B------:R-:W-:Y:S01]  /*1750*/  FFMA R24, R47, UR5, R24 ;  /* 0x000000052f187c23 */ /* 0x000fe20008000018 */
[----:B------:R-:W-:Y:S01]  /*1760*/  FFMA R25, R40, UR5, R25 ;  /* 0x0000000528197c23 */ /* 0x000fe20008000019 */
[----:B------:R-:W-:Y:S01]  /*1770*/  FFMA R26, R45, UR5, R26 ;  /* 0x000000052d1a7c23 */ /* 0x000fe2000800001a */
[----:B------:R-:W-:Y:S01]  /*1780*/  FFMA R27, R22, UR5, R27 ;  /* 0x00000005161b7c23 */ /* 0x000fe2000800001b */
[----:B------:R-:W-:-:S04]  /*1790*/  MOV R45, 0x4 ;  /* 0x00000004002d7802 */ /* 0x000fc80000000f00 */
[----:B------:R0:W-:Y:S01]  /*17a0*/  STG.E.128 desc[UR14][R32.64], R24 ;  /* 0x0000001820007986 */ /* 0x0001e2000c101d0e */
[----:B------:R-:W-:-:S03]  /*17b0*/  IMAD.WIDE.U32 R44, R44, R45, UR8 ;  /* 0x000000082c2c7e25 */ /* 0x000fc6000f8e002d */
[----:B------:R-:W2:Y:S04]  /*17c0*/  LDG.E R22, desc[UR14][R34.64] ;  /* 0x0000000e22167981 */ /* 0x000ea8000c1e1900 */
[----:B------:R1:W3:Y:S04]  /*17d0*/  LDG.E R36, desc[UR14][R36.64] ;  /* 0x0000000e24247981 */ /* 0x0002e8000c1e1900 */
[----:B------:R4:W5:Y:S04]  /*17e0*/  LDG.E R38, desc[UR14][R38.64] ;  /* 0x0000000e26267981 */ /* 0x000968000c1e1900 */
[----:B------:R-:W5:Y:S01]  /*17f0*/  LDG.E R44, desc[UR14][R44.64] ;  /* 0x0000000e2c2c7981 */ /* 0x000f62000c1e1900 */
[----:B------:R-:W-:-:S02]  /*1800*/  IADD3 R40, PT, PT, R70, 0x7, RZ ;  /* 0x0000000746287810 */ /* 0x000fc40007ffe0ff */
[----:B-1----:R-:W-:Y:S02]  /*1810*/  MOV R37, 0x4 ;  /* 0x0000000400257802 */ /* 0x002fe40000000f00 */
[----:B0-----:R-:W-:Y:S02]  /*1820*/  MOV R33, 0x4 ;  /* 0x0000000400217802 */ /* 0x001fe40000000f00 */
[----:B----4-:R-:W-:Y:S02]  /*1830*/  MOV R39, 0x4 ;  /* 0x0000000400277802 */ /* 0x010fe40000000f00 */
[----:B------:R-:W-:-:S05]  /*1840*/  IADD3 R32, PT, PT, R70, 0x4, RZ ;  /* 0x0000000446207810 */ /* 0x000fca0007ffe0ff */
[----:B------:R-:W-:-:S04]  /*1850*/  IMAD.WIDE.U32 R32, R32, R33, UR8 ;  /* 0x0000000820207e25 */ /* 0x000fc8000f8e0021 */
[----:B--2---:R-:W-:Y:S01]  /*1860*/  FMUL R22, R22, UR4 ;  /* 0x0000000416167c20 */ /* 0x004fe20008400000 */
[----:B---3--:R-:W-:-:S03]  /*1870*/  FMUL R29, R36, UR4 ;  /* 0x00000004241d7c20 */ /* 0x008fc60008400000 */
[----:B------:R-:W-:Y:S01]  /*1880*/  FFMA R28, R41, UR5, R22 ;  /* 0x00000005291c7c23 */ /* 0x000fe20008000016 */
[----:B------:R-:W-:Y:S01]  /*1890*/  IADD3 R36, PT, PT, R70, 0x5, RZ ;  /* 0x0000000546247810 */ /* 0x000fe20007ffe0ff */
[----:B-----5:R-:W-:Y:S01]  /*18a0*/  FMUL R30, R38, UR4 ;  /* 0x00000004261e7c20 */ /* 0x020fe20008400000 */
[----:B------:R-:W-:Y:S02]  /*18b0*/  IADD3 R38, PT, PT, R70, 0x6, RZ ;  /* 0x0000000646267810 */ /* 0x000fe40007ffe0ff */
[----:B------:R-:W-:Y:S01]  /*18c0*/  MOV R41, 0x4 ;  /* 0x0000000400297802 */ /* 0x000fe20000000f00 */
        /* <DEDUP_REMOVED lines=12> */
[----:B0-----:R-:W-:-:S02]  /*1990*/  MOV R31, 0x4 ;  /* 0x00000004001f7802 */ /* 0x001fc40000000f00 */
[----:B------:R-:W-:Y:S02]  /*19a0*/  IADD3 R30, PT, PT, R42, UR16, RZ ;  /* 0x000000102a1e7c10 */ /* 0x000fe4000fffe0ff */
[----:B------:R-:W-:Y:S02]  /*19b0*/  MOV R29, 0x4 ;  /* 0x00000004001d7802 */ /* 0x000fe40000000f00 */
[----:B------:R-:W-:Y:S01]  /*19c0*/  IADD3 R70, PT, PT, R70, UR16, RZ ;  /* 0x0000001046467c10 */ /* 0x000fe2000fffe0ff */
[----:B------:R-:W-:-:S04]  /*19d0*/  IMAD.WIDE.U32 R30, R30, R31, UR8 ;  /* 0x000000081e1e7e25 */ /* 0x000fc8000f8e001f */
        /* <DEDUP_REMOVED lines=10> */
[----:B------:R-:W2:Y:S04]  /*1a80*/  LDG.E R3, desc[UR14][R30.64] ;  /* 0x0000000e1e037981 */ /* 0x000ea8000c1e1900 */
[----:B------:R-:W3:Y:S04]  /*1a90*/  LDG.E.64 R22, desc[UR14][R28.64] ;  /* 0x0000000e1c167981 */ /* 0x000ee8000c1e1b00 */
[----:B------:R-:W4:Y:S01]  /*1aa0*/  LDG.E R14, desc[UR14][R30.64+0x4] ;  /* 0x0000040e1e0e7981 */ /* 0x000f22000c1e1900 */
[----:B------:R-:W-:-:S02]  /*1ab0*/  MOV R35, 0x4 ;  /* 0x0000000400237802 */ /* 0x000fc40000000f00 */
[----:B------:R-:W-:Y:S01]  /*1ac0*/  IADD3 R18, PT, PT, R70, 0x4, RZ ;  /* 0x0000000446127810 */ /* 0x000fe20007ffe0ff */
[----:B--2---:R-:W-:Y:S01]  /*1ad0*/  FMUL R16, R3, UR4 ;  /* 0x0000000403107c20 */ /* 0x004fe20008400000 */
[----:B---3--:R-:W-:-:S03]  /*1ae0*/  FMUL R20, R22, UR4 ;  /* 0x0000000416147c20 */ /* 0x008fc60008400000 */
[----:B------:R-:W-:Y:S01]  /*1af0*/  FFMA R22, R21, UR5, R16 ;  /* 0x0000000515167c23 */ /* 0x000fe20008000010 */
[----:B------:R-:W-:Y:S01]  /*1b00*/  IADD3 R16, PT, PT, R70, 0x6, RZ ;  /* 0x0000000646107810 */ /* 0x000fe20007ffe0ff */
[----:B----4-:R-:W-:Y:S01]  /*1b10*/  FMUL R3, R14, UR4 ;  /* 0x000000040e037c20 */ /* 0x010fe20008400000 */
[----:B------:R-:W-:Y:S01]  /*1b20*/  FMUL R14, R23, UR4 ;  /* 0x00000004170e7c20 */ /* 0x000fe20008400000 */
[----:B------:R-:W-:Y:S02]  /*1b30*/  FFMA R20, R17, UR5, R20 ;  /* 0x0000000511147c23 */ /* 0x000fe40008000014 */
[----:B------:R-:W-:Y:S01]  /*1b40*/  FFMA R23, R12, UR5, R3 ;  /* 0x000000050c177c23 */ /* 0x000fe20008000003 */
[----:B------:R-:W-:Y:S01]  /*1b50*/  MOV R3, 0x4 ;  /* 0x0000000400037802 */ /* 0x000fe20000000f00 */
[----:B------:R-:W-:Y:S01]  /*1b60*/  FFMA R21, R19, UR5, R14 ;  /* 0x0000000513157c23 */ /* 0x000fe2000800000e */
[----:B------:R-:W-:-:S04]  /*1b70*/  IMAD.WIDE.U32 R16, R16, R35, UR8 ;  /* 0x0000000810107e25 */ /* 0x000fc8000f8e0023 */
[----:B------:R-:W-:Y:S01]  /*1b80*/  IMAD.WIDE.U32 R18, R18, R3, UR8 ;  /* 0x0000000812127e25 */ /* 0x000fe2000f8e0003 */
[----:B------:R1:W-:Y:S04]  /*1b90*/  STG.E.128 desc[UR14][R28.64], R20 ;  /* 0x000000141c007986 */ /* 0x0003e8000c101d0e */
[----:B------:R-:W2:Y:S04]  /*1ba0*/  LDG.E R3, desc[UR14][R16.64] ;  /* 0x0000000e10037981 */ /* 0x000ea8000c1e1900 */
[----:B------:R-:W3:Y:S04]  /*1bb0*/  LDG.E R12, desc[UR14][R16.64+0x4] ;  /* 0x0000040e100c7981 */ /* 0x000ee8000c1e1900 */
[----:B0-----:R-:W4:Y:S01]  /*1bc0*/  LDG.E.64 R24, desc[UR14][R18.64] ;  /* 0x0000000e12187981 */ /* 0x001f22000c1e1b00 */
[----:B------:R-:W-:-:S02]  /*1bd0*/  IADD3 R70, PT, PT, R70, UR16, RZ ;  /* 0x0000001046467c10 */ /* 0x000fc4000fffe0ff */
[----:B-1----:R-:W-:Y:S02]  /*1be0*/  MOV R23, 0x4 ;  /* 0x0000000400177802 */ /* 0x002fe40000000f00 */
[----:B------:R-:W-:Y:S02]  /*1bf0*/  IADD3 R22, PT, PT, R70, 0x1, RZ ;  /* 0x0000000146167810 */ /* 0x000fe40007ffe0ff */
[----:B------:R-:W-:-:S03]  /*1c00*/  MOV R27, 0x4 ;  /* 0x00000004001b7802 */ /* 0x000fc60000000f00 */
[----:B------:R-:W-:Y:S01]  /*1c10*/  IMAD.WIDE.U32 R22, R22, R23, UR8 ;  /* 0x0000000816167e25 */ /* 0x000fe2000f8e0017 */
[----:B------:R-:W-:Y:S02]  /*1c20*/  IADD3 R26, PT, PT, R70, 0x3, RZ ;  /* 0x00000003461a7810 */ /* 0x000fe40007ffe0ff */
[----:B------:R-:W-:-:S03]  /*1c30*/  MOV R21, 0x4 ;  /* 0x0000000400157802 */ /* 0x000fc60000000f00 */
[----:B------:R-:W-:-:S04]  /*1c40*/  IMAD.WIDE.U32 R26, R26, R27, UR8 ;  /* 0x000000081a1a7e25 */ /* 0x000fc8000f8e001b */
[----:B------:R-:W-:-:S04]  /*1c50*/  IMAD.WIDE.U32 R20, R70, R21, UR8 ;  /* 0x0000000846147e25 */ /* 0x000fc8000f8e0015 */
[----:B--2---:R-:W-:Y:S01]  /*1c60*/  FMUL R14, R3, UR4 ;  /* 0x00000004030e7c20 */ /* 0x004fe20008400000 */
[----:B---3--:R-:W-:-:S03]  /*1c70*/  FMUL R3, R12, UR4 ;  /* 0x000000040c037c20 */ /* 0x008fc60008400000 */
[----:B------:R-:W-:Y:S01]  /*1c80*/  FFMA R14, R15, UR5, R14 ;  /* 0x000000050f0e7c23 */ /* 0x000fe2000800000e */
[----:B----4-:R-:W-:Y:S01]  /*1c90*/  FMUL R12, R24, UR4 ;  /* 0x00000004180c7c20 */ /* 0x010fe20008400000 */
[----:B------:R-:W-:Y:S01]  /*1ca0*/  FFMA R15, R10, UR5, R3 ;  /* 0x000000050a0f7c23 */ /* 0x000fe20008000003 */
[----:B------:R-:W-:Y:S01]  /*1cb0*/  FMUL R25, R25, UR4 ;  /* 0x0000000419197c20 */ /* 0x000fe20008400000 */
[----:B------:R-:W-:Y:S02]  /*1cc0*/  MOV R3, 0x4 ;  /* 0x0000000400037802 */ /* 0x000fe40000000f00 */
[----:B------:R-:W-:Y:S01]  /*1cd0*/  IADD3 R24, PT, PT, R70, 0x2, RZ ;  /* 0x0000000246187810 */ /* 0x000fe20007ffe0ff */
[----:B------:R-:W-:Y:S01]  /*1ce0*/  FFMA R12, R13, UR5, R12 ;  /* 0x000000050d0c7c23 */ /* 0x000fe2000800000c */
[----:B------:R-:W-:-:S03]  /*1cf0*/  FFMA R13, R6, UR5, R25 ;  /* 0x00000005060d7c23 */ /* 0x000fc60008000019 */
[----:B------:R-:W-:Y:S02]  /*1d00*/  IMAD.WIDE.U32 R24, R24, R3, UR8 ;  /* 0x0000000818187e25 */ /* 0x000fe4000f8e0003 */
[----:B------:R0:W-:Y:S04]  /*1d10*/  STG.E.128 desc[UR14][R18.64], R12 ;  /* 0x0000000c12007986 */ /* 0x0001e8000c101d0e */
[----:B------:R1:W2:Y:S04]  /*1d20*/  LDG.E R22, desc[UR14][R22.64] ;  /* 0x0000000e16167981 */ /* 0x0002a8000c1e1900 */
[----:B------:R-:W3:Y:S04]  /*1d30*/  LDG.E R24, desc[UR14][R24.64] ;  /* 0x0000000e18187981 */ /* 0x000ee8000c1e1900 */
[----:B------:R-:W4:Y:S04]  /*1d40*/  LDG.E R26, desc[UR14][R26.64] ;  /* 0x0000000e1a1a7981 */ /* 0x000f28000c1e1900 */
[----:B------:R-:W5:Y:S01]  /*1d50*/  LDG.E R3, desc[UR14][R20.64] ;  /* 0x0000000e14037981 */ /* 0x000f62000c1e1900 */
[----:B-1----:R-:W-:-:S02]  /*1d60*/  MOV R23, 0x4 ;  /* 0x0000000400177802 */ /* 0x002fc40000000f00 */
[----:B0-----:R-:W-:Y:S02]  /*1d70*/  MOV R15, 0x4 ;  /* 0x00000004000f7802 */ /* 0x001fe40000000f00 */
[----:B------:R-:W-:Y:S02]  /*1d80*/  MOV R13, 0x4 ;  /* 0x00000004000d7802 */ /* 0x000fe40000000f00 */
[C---:B------:R-:W-:Y:S02]  /*1d90*/  IADD3 R10, PT, PT, R70.reuse, 0x5, RZ ;  /* 0x00000005460a7810 */ /* 0x040fe40007ffe0ff */
[C---:B------:R-:W-:Y:S02]  /*1da0*/  IADD3 R12, PT, PT, R70.reuse, 0x6, RZ ;  /* 0x00000006460c7810 */ /* 0x040fe40007ffe0ff */
[----:B------:R-:W-:-:S03]  /*1db0*/  IADD3 R14, PT, PT, R70, 0x7, RZ ;  /* 0x00000007460e7810 */ /* 0x000fc60007ffe0ff */
[----:B------:R-:W-:-:S04]  /*1dc0*/  IMAD.WIDE.U32 R12, R12, R13, UR8 ;  /* 0x000000080c0c7e25 */ /* 0x000fc8000f8e000d */
[----:B--2---:R-:W-:Y:S01]  /*1dd0*/  FMUL R17, R22, UR4 ;  /* 0x0000000416117c20 */ /* 0x004fe20008400000 */
[----:B---3--:R-:W-:-:S03]  /*1de0*/  FMUL R6, R24, UR4 ;  /* 0x0000000418067c20 */ /* 0x008fc60008400000 */
[----:B------:R-:W-:Y:S01]  /*1df0*/  FFMA R17, R2, UR5, R17 ;  /* 0x0000000502117c23 */ /* 0x000fe20008000011 */
[----:B------:R-:W-:Y:S01]  /*1e00*/  IADD3 R2, PT, PT, R70, 0x4, RZ ;  /* 0x0000000446027810 */ /* 0x000fe20007ffe0ff */
[----:B------:R-:W-:Y:S01]  /*1e10*/  FFMA R18, R11, UR5, R6 ;  /* 0x000000050b127c23 */ /* 0x000fe20008000006 */
[----:B------:R-:W-:Y:S01]  /*1e20*/  MOV R11, 0x4 ;  /* 0x00000004000b7802 */ /* 0x000fe20000000f00 */
[----:B----4-:R-:W-:Y:S01]  /*1e30*/  FMUL R29, R26, UR4 ;  /* 0x000000041a1d7c20 */ /* 0x010fe20008400000 */
[----:B-----5:R-:W-:Y:S01]  /*1e40*/  FMUL R16, R3, UR4 ;  /* 0x0000000403107c20 */ /* 0x020fe20008400000 */
[----:B------:R-:W-:-:S04]  /*1e50*/  IMAD.WIDE.U32 R2, R2, R15, UR8 ;  /* 0x0000000802027e25 */ /* 0x000fc8000f8e000f */
[----:B------:R-:W-:Y:S01]  /*1e60*/  FFMA R19, R8, UR5, R29 ;  /* 0x0000000508137c23 */ /* 0x000fe2000800001d */
[----:B------:R-:W-:Y:S01]  /*1e70*/  FFMA R16, R5, UR5, R16 ;  /* 0x0000000505107c23 */ /* 0x000fe20008000010 */
[----:B------:R-:W-:-:S04]  /*1e80*/  IMAD.WIDE.U32 R10, R10, R11, UR8 ;  /* 0x000000080a0a7e25 */ /* 0x000fc8000f8e000b */
[----:B------:R-:W-:Y:S01]  /*1e90*/  IMAD.WIDE.U32 R14, R14, R23, UR8 ;  /* 0x000000080e0e7e25 */ /* 0x000fe2000f8e0017 */
[----:B------:R-:W-:Y:S04]  /*1ea0*/  STG.E.128 desc[UR14][R20.64], R16 ;  /* 0x0000001014007986 */ /* 0x000fe8000c101d0e */
[----:B------:R-:W2:Y:S04]  /*1eb0*/  LDG.E R10, desc[UR14][R10.64] ;  /* 0x0000000e0a0a7981 */ /* 0x000ea8000c1e1900 */
[----:B------:R-:W3:Y:S04]  /*1ec0*/  LDG.E R12, desc[UR14][R12.64] ;  /* 0x0000000e0c0c7981 */ /* 0x000ee8000c1e1900 */
[----:B------:R-:W4:Y:S04]  /*1ed0*/  LDG.E R5, desc[UR14][R2.64] ;  /* 0x0000000e02057981 */ /* 0x000f28000c1e1900 */
[----:B------:R-:W5:Y:S01]  /*1ee0*/  LDG.E R14, desc[UR14][R14.64] ;  /* 0x0000000e0e0e7981 */ /* 0x000f62000c1e1900 */
        /* <DEDUP_REMOVED lines=8> */
[----:B------:R-:W-:Y:S01]  /*1f70*/  STG.E.128 desc[UR14][R2.64], R24 ;  /* 0x0000001802007986 */ /* 0x000fe2000c101d0e */
[----:B------:R-:W-:Y:S05]  /*1f80*/  EXIT ;  /* 0x000000000000794d */ /* 0x000fea0003800000 */
.L_x_3:
[----:B------:R-:W-:-:S00]  /*1f90*/  BRA `(.L_x_3) ;  /* 0xfffffffc00fc7947 */ /* 0x000fc0000383ffff */
[----:B------:R-:W-:-:S00]  /*1fa0*/  NOP ;  /* 0x0000000000007918 */ /* 0x000fc00000000000 */
        /* <DEDUP_REMOVED lines=13> */
.L_x_4:


//--------------------- .nv.shared._Z16sgemm_vectorizediiifPKfS0_fPf --------------------------
	.section	.nv.shared._Z16sgemm_vectorizediiifPKfS0_fPf,"aw",@nobits
	.sectionflags	@""
	.align	4
.nv.shared._Z16sgemm_vectorizediiifPKfS0_fPf:
	.zero		9216


//--------------------- .nv.shared.reserved.0     --------------------------
	.section	.nv.shared.reserved.0,"aw",@nobits
	.weak		__nv_reservedSMEM_offset_0_alias
	.size		__nv_reservedSMEM_offset_0_alias, 0, 64
	.other		__nv_reservedSMEM_offset_0_alias,@"STO_CUDA_RESERVED_SHARED STV_DEFAULT"
__nv_reservedSMEM_offset_0_alias:
	.zero		0
	.zero		64


//--------------------- .nv.constant0._Z16sgemm_vectorizediiifPKfS0_fPf --------------------------
	.section	.nv.constant0._Z16sgemm_vectorizediiifPKfS0_fPf,"a",@progbits
	.sectionflags	@""
	.align	4
.nv.constant0._Z16sgemm_vectorizediiifPKfS0_fPf:
	.zero		944


//--------------------- SYMBOLS --------------------------

	.type		.nv.reservedSmem.offset0,@object
	.size		.nv.reservedSmem.offset0,0x4
	.type		.nv.reservedSmem.cap,@object
	.size		.nv.reservedSmem.cap,0x4
